def gluon_wgmma(
    a_ptr,
    b_ptr,
    c_ptr,
    M,
    N,
    K,
    stride_am,
    stride_bk,
    stride_cm,
    BLOCK_M: gl.constexpr,
    BLOCK_N: gl.constexpr,
    BLOCK_K: gl.constexpr,
    DTYPE: gl.constexpr,
    A_LAYOUT: gl.constexpr,
    B_LAYOUT: gl.constexpr,
    C_LAYOUT: gl.constexpr,
    B_SHAPE: gl.constexpr,
    TRANS_B: gl.constexpr,
    NUM_BUFFERS: gl.constexpr,
    NUM_WARPS: gl.constexpr,
):
    a_desc = tma.make_tensor_descriptor(
        a_ptr, [M, K], [stride_am, 1], [BLOCK_M, BLOCK_K], A_LAYOUT
    )
    b_desc = tma.make_tensor_descriptor(
        b_ptr,
        [N, K] if TRANS_B else [K, N],
        [stride_bk, 1],
        B_SHAPE,
        B_LAYOUT,
    )
    c_desc = tma.make_tensor_descriptor(
        c_ptr, [M, N], [stride_cm, 1], [BLOCK_M, BLOCK_N], C_LAYOUT
    )

    a_bufs = gl.allocate_shared_memory(
        DTYPE, [NUM_BUFFERS, BLOCK_M, BLOCK_K], A_LAYOUT
    )
    b_bufs = gl.allocate_shared_memory(DTYPE, [NUM_BUFFERS] + B_SHAPE, B_LAYOUT)

    pid_m = gl.program_id(0)
    pid_n = gl.program_id(1)
    off_m = pid_m * BLOCK_M
    off_n = pid_n * BLOCK_N

    mma_layout: gl.constexpr = pick_wgmma_layout(DTYPE, BLOCK_M, BLOCK_N, NUM_WARPS)
    acc = warpgroup_mma_init(
        gl.zeros((BLOCK_M, BLOCK_N), dtype=gl.float32, layout=mma_layout)
    )

    bars = gl.allocate_shared_memory(
        gl.int64, [NUM_BUFFERS, 1], mbarrier.MBarrierLayout()
    )
    for i in gl.static_range(NUM_BUFFERS):
        mbarrier.init(bars.index(i), count=1)
    idx = 0
    phase = 0

    for k in range(0, K, BLOCK_K):
        a = a_bufs.index(idx)
        b = b_bufs.index(idx)
        bar = bars.index(idx)
        mbarrier.expect(bar, a_desc.block_type.nbytes + b_desc.block_type.nbytes)
        tma.async_copy_global_to_shared(a_desc, [off_m, k], bar, a)
        tma.async_copy_global_to_shared(
            b_desc, [off_n, k] if TRANS_B else [k, off_n], bar, b
        )
        mbarrier.wait(bar, phase=phase)

        if TRANS_B:
            b = b.permute((1, 0))
        acc = warpgroup_mma_wait(num_outstanding=0, deps=(acc,))
        acc = warpgroup_mma(a, b, acc, is_async=True)

        idx += 1
        if idx == NUM_BUFFERS:
            idx = 0
            phase ^= 1

    acc = warpgroup_mma_wait(num_outstanding=0, deps=(acc,))
    for i in gl.static_range(NUM_BUFFERS):
        mbarrier.invalidate(bars.index(i))

    c_smem = gl.allocate_shared_memory(DTYPE, [BLOCK_M, BLOCK_N], C_LAYOUT)
    c_smem.store(acc.to(DTYPE))
    fence_async_shared()
    tma.async_copy_shared_to_global(c_desc, [off_m, off_n], c_smem)
    tma.store_wait(pendings=0)

# config = {"BLOCK_K": 32, "BLOCK_M": 128, "BLOCK_N": 64, "arch": "sm_90", "dtype": "bf16", "num_buffers": 2, "num_warps": 4, "trans_b": 1}
# arch = sm_90


// ===== COMPILED SASS (sm_90a) =====

	.target	sm_90a

	.elftype	@"ET_EXEC"


//--------------------- .note.nv.tkinfo           --------------------------
	.section	.note.nv.tkinfo,"",@"SHT_NOTE"
	.sectionflags	@"SHF_NOTE_NV_TKINFO"
	.tkinfo
        /*0018*/ 	.word	0x00000002
        /*0030*/ 	.string	""
        /*0030*/ 	.string	"ptxas"
        /*0030*/ 	.string	"Cuda compilation tools, release 13.0, V13.0.88"
        /*0030*/ 	.string	"Build cuda_13.0.r13.0/compiler.36424714_0"
        /*0030*/ 	.string	"-v  -suppress-debug-info  -lineinfo  -arch sm_90a "



//--------------------- .note.nv.cuinfo           --------------------------
	.section	.note.nv.cuinfo,"",@"SHT_NOTE"
	.sectionflags	@"SHF_NOTE_NV_CUINFO"
        /*0018*/ 	.short	0x0002
        /*001a*/ 	.short	0x005a
        /*001c*/ 	.short	0x0082
	.zero		2


//--------------------- .nv.info                  --------------------------
	.section	.nv.info,"",@"SHT_CUDA_INFO"
	.align	4


	//----- nvinfo : EIATTR_REGCOUNT
	.align		4
        /*0000*/ 	.byte	0x04, 0x2f
        /*0002*/ 	.short	(.L_1 - .L_0)
	.align		4
.L_0:
        /*0004*/ 	.word	index@(gluon_wgmma)
        /*0008*/ 	.word	0x0000005a


	//----- nvinfo : EIATTR_FRAME_SIZE
	.align		4
.L_1:
        /*000c*/ 	.byte	0x04, 0x11
        /*000e*/ 	.short	(.L_3 - .L_2)
	.align		4
.L_2:
        /*0010*/ 	.word	index@(gluon_wgmma)
        /*0014*/ 	.word	0x00000000


	//----- nvinfo : EIATTR_MIN_STACK_SIZE
	.align		4
.L_3:
        /*0018*/ 	.byte	0x04, 0x12
        /*001a*/ 	.short	(.L_5 - .L_4)
	.align		4
.L_4:
        /*001c*/ 	.word	index@(gluon_wgmma)
        /*0020*/ 	.word	0x00000000
.L_5:


//--------------------- .nv.compat                --------------------------
	.section	.nv.compat,"",@"SHT_CUDA_COMPAT_INFO"
	.align	4
        /*0000*/ 	.byte	0x02, 0x09, 0x01, 0x00, 0x02, 0x02, 0x04, 0x00, 0x02, 0x05, 0x05, 0x00, 0x03, 0x07, 0x01, 0x01
        /*0010*/ 	.byte	0x02, 0x03, 0x03, 0x00, 0x02, 0x06, 0x01, 0x00, 0x04, 0x0b, 0x08, 0x00, 0x00, 0x00, 0x00, 0x00
        /*0020*/ 	.byte	0x00, 0x00, 0x00, 0x00


//--------------------- .nv.info.gluon_wgmma      --------------------------
	.section	.nv.info.gluon_wgmma,"",@"SHT_CUDA_INFO"
	.sectionflags	@""
	.align	4


	//----- nvinfo : EIATTR_CUDA_API_VERSION
	.align		4
        /*0000*/ 	.byte	0x04, 0x37
        /*0002*/ 	.short	(.L_7 - .L_6)
.L_6:
        /*0004*/ 	.word	0x00000082


	//----- nvinfo : EIATTR_KPARAM_INFO
	.align		4
.L_7:
        /*0008*/ 	.byte	0x04, 0x17
        /*000a*/ 	.short	(.L_9 - .L_8)
.L_8:
        /*000c*/ 	.word	0x00000000
        /*0010*/ 	.short	0x000a
        /*0012*/ 	.short	0x0048
        /*0014*/ 	.byte	0x00, 0xf4, 0x21, 0x00


	//----- nvinfo : EIATTR_KPARAM_INFO
	.align		4
.L_9:
        /*0018*/ 	.byte	0x04, 0x17
        /*001a*/ 	.short	(.L_11 - .L_10)
.L_10:
        /*001c*/ 	.word	0x00000000
        /*0020*/ 	.short	0x0009
        /*0022*/ 	.short	0x0040
        /*0024*/ 	.byte	0x00, 0xf4, 0x21, 0x00


	//----- nvinfo : EIATTR_KPARAM_INFO
	.align		4
.L_11:
        /*0028*/ 	.byte	0x04, 0x17
        /*002a*/ 	.short	(.L_13 - .L_12)
.L_12:
        /*002c*/ 	.word	0x00000000
        /*0030*/ 	.short	0x0008
        /*0032*/ 	.short	0x0038
        /*0034*/ 	.byte	0x00, 0xf0, 0x21, 0x00


	//----- nvinfo : EIATTR_KPARAM_INFO
	.align		4
.L_13:
        /*0038*/ 	.byte	0x04, 0x17
        /*003a*/ 	.short	(.L_15 - .L_14)
.L_14:
        /*003c*/ 	.word	0x00000000
        /*0040*/ 	.short	0x0007
        /*0042*/ 	.short	0x0030
        /*0044*/ 	.byte	0x00, 0xf0, 0x21, 0x00


	//----- nvinfo : EIATTR_KPARAM_INFO
	.align		4
.L_15:
        /*0048*/ 	.byte	0x04, 0x17
        /*004a*/ 	.short	(.L_17 - .L_16)
.L_16:
        /*004c*/ 	.word	0x00000000
        /*0050*/ 	.short	0x0006
        /*0052*/ 	.short	0x0028
        /*0054*/ 	.byte	0x00, 0xf0, 0x21, 0x00


	//----- nvinfo : EIATTR_KPARAM_INFO
	.align		4
.L_17:
        /*0058*/ 	.byte	0x04, 0x17
        /*005a*/ 	.short	(.L_19 - .L_18)
.L_18:
        /*005c*/ 	.word	0x00000000
        /*0060*/ 	.short	0x0005
        /*0062*/ 	.short	0x0020
        /*0064*/ 	.byte	0x00, 0xf0, 0x11, 0x00


	//----- nvinfo : EIATTR_KPARAM_INFO
	.align		4
.L_19:
        /*0068*/ 	.byte	0x04, 0x17
        /*006a*/ 	.short	(.L_21 - .L_20)
.L_20:
        /*006c*/ 	.word	0x00000000
        /*0070*/ 	.short	0x0004
        /*0072*/ 	.short	0x001c
        /*0074*/ 	.byte	0x00, 0xf0, 0x11, 0x00


	//----- nvinfo : EIATTR_KPARAM_INFO
	.align		4
.L_21:
        /*0078*/ 	.byte	0x04, 0x17
        /*007a*/ 	.short	(.L_23 - .L_22)
.L_22:
        /*007c*/ 	.word	0x00000000
        /*0080*/ 	.short	0x0003
        /*0082*/ 	.short	0x0018
        /*0084*/ 	.byte	0x00, 0xf0, 0x11, 0x00


	//----- nvinfo : EIATTR_KPARAM_INFO
	.align		4
.L_23:
        /*0088*/ 	.byte	0x04, 0x17
        /*008a*/ 	.short	(.L_25 - .L_24)
.L_24:
        /*008c*/ 	.word	0x00000000
        /*0090*/ 	.short	0x0002
        /*0092*/ 	.short	0x0010
        /*0094*/ 	.byte	0x00, 0xf4, 0x21, 0x00


	//----- nvinfo : EIATTR_KPARAM_INFO
	.align		4
.L_25:
        /*0098*/ 	.byte	0x04, 0x17
        /*009a*/ 	.short	(.L_27 - .L_26)
.L_26:
        /*009c*/ 	.word	0x00000000
        /*00a0*/ 	.short	0x0001
        /*00a2*/ 	.short	0x0008
        /*00a4*/ 	.byte	0x00, 0xf4, 0x21, 0x00


	//----- nvinfo : EIATTR_KPARAM_INFO
	.align		4
.L_27:
        /*00a8*/ 	.byte	0x04, 0x17
        /*00aa*/ 	.short	(.L_29 - .L_28)
.L_28:
        /*00ac*/ 	.word	0x00000000
        /*00b0*/ 	.short	0x0000
        /*00b2*/ 	.short	0x0000
        /*00b4*/ 	.byte	0x00, 0xf4, 0x21, 0x00


	//----- nvinfo : EIATTR_SPARSE_MMA_MASK
	.align		4
.L_29:
        /*00b8*/ 	.byte	0x03, 0x50
        /*00ba*/ 	.short	0x0000


	//----- nvinfo : EIATTR_MAXREG_COUNT
	.align		4
        /*00bc*/ 	.byte	0x03, 0x1b
        /*00be*/ 	.short	0x00ff


	//----- nvinfo : EIATTR_NUM_BARRIERS
	.align		4
        /*00c0*/ 	.byte	0x02, 0x4c
        /*00c2*/ 	.byte	0x01
	.zero		1


	//----- nvinfo : EIATTR_MERCURY_ISA_VERSION
	.align		4
        /*00c4*/ 	.byte	0x03, 0x5f
        /*00c6*/ 	.short	0x0101


	//----- nvinfo : EIATTR_INT_WARP_WIDE_INSTR_OFFSETS
	.align		4
        /*00c8*/ 	.byte	0x04, 0x31
        /*00ca*/ 	.short	(.L_31 - .L_30)


	//   ....[0]....
.L_30:
        /*00cc*/ 	.word	0x00001440


	//   ....[1]....
        /*00d0*/ 	.word	0x00001460


	//   ....[2]....
        /*00d4*/ 	.word	0x00001510


	//   ....[3]....
        /*00d8*/ 	.word	0x000018a0


	//   ....[4]....
        /*00dc*/ 	.word	0x000018b0


	//   ....[5]....
        /*00e0*/ 	.word	0x00001920


	//   ....[6]....
        /*00e4*/ 	.word	0x00001930


	//   ....[7]....
        /*00e8*/ 	.word	0x00001db0


	//   ....[8]....
        /*00ec*/ 	.word	0x00001dd0


	//----- nvinfo : EIATTR_COOP_GROUP_MASK_REGIDS
	.align		4
.L_31:
        /*00f0*/ 	.byte	0x04, 0x29
        /*00f2*/ 	.short	(.L_33 - .L_32)


	//   ....[0]....
.L_32:
        /*00f4*/ 	.word	0xffffffff


	//   ....[1]....
        /*00f8*/ 	.word	0xffffffff


	//   ....[2]....
        /*00fc*/ 	.word	0xffffffff


	//----- nvinfo : EIATTR_COOP_GROUP_INSTR_OFFSETS
	.align		4
.L_33:
        /*0100*/ 	.byte	0x04, 0x28
        /*0102*/ 	.short	(.L_35 - .L_34)


	//   ....[0]....
.L_34:
        /*0104*/ 	.word	0x00000150


	//   ....[1]....
        /*0108*/ 	.word	0x00000700


	//   ....[2]....
        /*010c*/ 	.word	0x00000cf0


	//----- nvinfo : EIATTR_MBARRIER_INSTR_OFFSETS
	.align		4
.L_35:
        /*0110*/ 	.byte	0x04, 0x39
        /*0112*/ 	.short	(.L_37 - .L_36)


	//   ....[0]....
.L_36:
        /*0114*/ 	.word	0x00001590
        /*0118*/ 	.word	0x000000ff
        /*011c*/ 	.word	0x00006000
        /*0120*/ 	.short	0x0100
        /*0122*/ 	.byte	0x14
	.zero		1


	//   ....[1]....
        /*0124*/ 	.word	0x000015b0
        /*0128*/ 	.word	0x000000ff
        /*012c*/ 	.word	0x00006008
        /*0130*/ 	.short	0x0100
        /*0132*/ 	.byte	0x14
	.zero		1


	//   ....[2]....
        /*0134*/ 	.word	0x000019e0
        /*0138*/ 	.word	0x000000ff
        /*013c*/ 	.word	0x00006000
        /*0140*/ 	.short	0x010a
        /*0142*/ 	.byte	0x12
	.zero		1


	//   ....[3]....
        /*0144*/ 	.word	0x00001d10
        /*0148*/ 	.word	0x000000ff
        /*014c*/ 	.word	0x00006000
        /*0150*/ 	.short	0x0108
        /*0152*/ 	.byte	0x14
	.zero		1


	//   ....[4]....
        /*0154*/ 	.word	0x00001e70
        /*0158*/ 	.word	0x000000ff
        /*015c*/ 	.word	0x00006008
        /*0160*/ 	.short	0x0108
        /*0162*/ 	.byte	0x14
	.zero		1


	//   ....[5]....
        /*0164*/ 	.word	0x000020a0
        /*0168*/ 	.word	0x000000ff
        /*016c*/ 	.word	0x00006000
        /*0170*/ 	.short	0x010a
        /*0172*/ 	.byte	0x12
	.zero		1


	//----- nvinfo : EIATTR_NUM_MBARRIERS
	.align		4
.L_37:
        /*0174*/ 	.byte	0x03, 0x38
        /*0176*/ 	.short	0x0002


	//----- nvinfo : EIATTR_EXIT_INSTR_OFFSETS
	.align		4
        /*0178*/ 	.byte	0x04, 0x1c
        /*017a*/ 	.short	(.L_39 - .L_38)


	//   ....[0]....
.L_38:
        /*017c*/ 	.word	0x00002090


	//----- nvinfo : EIATTR_REQNTID
	.align		4
.L_39:
        /*0180*/ 	.byte	0x04, 0x10
        /*0182*/ 	.short	(.L_41 - .L_40)
.L_40:
        /*0184*/ 	.word	0x00000080
        /*0188*/ 	.word	0x00000001
        /*018c*/ 	.word	0x00000001


	//----- nvinfo : EIATTR_CRS_STACK_SIZE
	.align		4
.L_41:
        /*0190*/ 	.byte	0x04, 0x1e
        /*0192*/ 	.short	(.L_43 - .L_42)
.L_42:
        /*0194*/ 	.word	0x00000000


	//----- nvinfo : EIATTR_CBANK_PARAM_SIZE
	.align		4
.L_43:
        /*0198*/ 	.byte	0x03, 0x19
        /*019a*/ 	.short	0x0050


	//----- nvinfo : EIATTR_PARAM_CBANK
	.align		4
        /*019c*/ 	.byte	0x04, 0x0a
        /*019e*/ 	.short	(.L_45 - .L_44)
	.align		4
.L_44:
        /*01a0*/ 	.word	index@(.nv.constant0.gluon_wgmma)
        /*01a4*/ 	.short	0x0210
        /*01a6*/ 	.short	0x0050


	//----- nvinfo : EIATTR_SW_WAR
	.align		4
.L_45:
        /*01a8*/ 	.byte	0x04, 0x36
        /*01aa*/ 	.short	(.L_47 - .L_46)
.L_46:
        /*01ac*/ 	.word	0x00000008
.L_47:


//--------------------- .nv.callgraph             --------------------------
	.section	.nv.callgraph,"",@"SHT_CUDA_CALLGRAPH"
	.align	4
	.sectionentsize	8
	.align		4
        /*0000*/ 	.word	0x00000000
	.align		4
        /*0004*/ 	.word	0xffffffff
	.align		4
        /*0008*/ 	.word	0x00000000
	.align		4
        /*000c*/ 	.word	0xfffffffe
	.align		4
        /*0010*/ 	.word	0x00000000
	.align		4
        /*0014*/ 	.word	0xfffffffd
	.align		4
        /*0018*/ 	.word	0x00000000
	.align		4
        /*001c*/ 	.word	0xfffffffc


//--------------------- .text.gluon_wgmma         --------------------------
	.section	.text.gluon_wgmma,"ax",@progbits
	.align	128
        .global         gluon_wgmma
        .type           gluon_wgmma,@function
        .size           gluon_wgmma,(.L_x_52 - gluon_wgmma)
        .other          gluon_wgmma,@"STO_CUDA_ENTRY STV_DEFAULT"
gluon_wgmma:
.text.gluon_wgmma:
[----:B------:R-:W-:Y:S01]  /*0000*/  LDC R1, c[0x0][0x28] ;  /* 0x00000a00ff017b82 */ /* 0x000fe20000000800 */
[----:B------:R-:W1:Y:S07]  /*0010*/  S2R R0, SR_TID.X ;  /* 0x0000000000007919 */ /* 0x000e6e0000002100 */
[----:B------:R-:W2:Y:S01]  /*0020*/  S2UR UR4, SR_CgaCtaId ;  /* 0x00000000000479c3 */ /* 0x000ea20000008800 */
[----:B------:R-:W-:Y:S01]  /*0030*/  UMOV UR20, 0x400 ;  /* 0x0000040000147882 */ /* 0x000fe20000000000 */
[----:B------:R-:W-:Y:S01]  /*0040*/  ULDC UR6, c[0x0][0xc] ;  /* 0x0000030000067ab9 */ /* 0x000fe20000000800 */
[----:B------:R-:W-:Y:S01]  /*0050*/  ULDC.64 UR32, c[0x0][0x250] ;  /* 0x0000940000207ab9 */ /* 0x000fe20000000a00 */
[----:B------:R-:W-:Y:S04]  /*0060*/  BSSY B0, `(.L_x_0) ;  /* 0x000001f000007945 */ /* 0x000fe80003800000 */
[----:B------:R-:W3:Y:S08]  /*0070*/  LDC R3, c[0x0][0x228] ;  /* 0x00008a00ff037b82 */ /* 0x000ef00000000800 */
[----:B------:R-:W4:Y:S08]  /*0080*/  LDC R9, c[0x0][0x230] ;  /* 0x00008c00ff097b82 */ /* 0x000f300000000800 */
[----:B------:R-:W-:Y:S01]  /*0090*/  S2UR UR34, SR_CTAID.Y ;  /* 0x00000000002279c3 */ /* 0x000fe20000002600 */
[----:B--2---:R-:W-:-:S03]  /*00a0*/  ULEA UR20, UR4, UR20, 0x18 ;  /* 0x0000001404147291 */ /* 0x004fc6000f8ec03f */
[----:B------:R-:W-:Y:S01]  /*00b0*/  ULDC UR4, c[0x0][0x10] ;  /* 0x0000040000047ab9 */ /* 0x000fe20000000800 */
[----:B-1----:R-:W-:-:S03]  /*00c0*/  LOP3.LUT R2, R0, 0x7f, RZ, 0xc0, !PT ;  /* 0x0000007f00027812 */ /* 0x002fc600078ec0ff */
[----:B------:R-:W1:Y:S01]  /*00d0*/  S2UR UR5, SR_CTAID.Z ;  /* 0x00000000000579c3 */ /* 0x000e620000002700 */
[----:B---3--:R-:W-:Y:S01]  /*00e0*/  VIADD R3, R3, 0xffffffff ;  /* 0xffffffff03037836 */ /* 0x008fe20000000000 */
[C---:B------:R-:W-:Y:S02]  /*00f0*/  ISETP.GE.U32.AND P0, PT, R2.reuse, 0x20, PT ;  /* 0x000000200200780c */ /* 0x040fe40003f06070 */
[C---:B------:R-:W-:Y:S02]  /*0100*/  ISETP.NE.U32.AND P2, PT, R2.reuse, RZ, PT ;  /* 0x000000ff0200720c */ /* 0x040fe40003f45070 */
[----:B------:R-:W-:Y:S02]  /*0110*/  LEA R12, R2, UR20, 0x2 ;  /* 0x00000014020c7c11 */ /* 0x000fe4000f8e10ff */
[----:B------:R-:W2:Y:S01]  /*0120*/  S2UR UR23, SR_CTAID.X ;  /* 0x00000000001779c3 */ /* 0x000ea20000002500 */
[----:B----4-:R-:W-:-:S06]  /*0130*/  VIADD R8, R9, 0xffffffff ;  /* 0xffffffff09087836 */ /* 0x010fcc0000000000 */
[----:B------:R3:W-:Y:S01]  /*0140*/  @!P0 STS [R12], RZ ;  /* 0x000000ff0c008388 */ /* 0x0007e20000000800 */
[----:B------:R-:W-:-:S03]  /*0150*/  NOP ;  /* 0x0000000000007918 */ /* 0x000fc60000000000 */
[----:B------:R3:W-:Y:S01]  /*0160*/  @!P2 STS [UR20+0x24], R3 ;  /* 0x00002403ff00a988 */ /* 0x0007e20008000814 */
[----:B-1----:R-:W-:-:S03]  /*0170*/  UIMAD UR4, UR5, UR4, UR34 ;  /* 0x00000004050472a4 */ /* 0x002fc6000f8e0222 */
[----:B------:R3:W-:Y:S01]  /*0180*/  @!P2 STS [UR20+0x20], R8 ;  /* 0x00002008ff00a988 */ /* 0x0007e20008000814 */
[----:B--2---:R-:W-:-:S04]  /*0190*/  UIMAD UR4, UR4, UR6, UR23 ;  /* 0x00000006040472a4 */ /* 0x004fc8000f8e0217 */
[----:B------:R-:W-:-:S03]  /*01a0*/  UIMAD UR5, UR4, 0x180, URZ ;  /* 0x00000180040578a4 */ /* 0x000fc6000f8e023f */
[----:B------:R-:W-:Y:S01]  /*01b0*/  UMOV UR4, URZ ;  /* 0x0000003f00047c82 */ /* 0x000fe20008000000 */
[----:B------:R-:W-:-:S04]  /*01c0*/  UIADD3 UR28, UP0, UR5, UR32, URZ ;  /* 0x00000020051c7290 */ /* 0x000fc8000ff1e03f */
[----:B------:R-:W-:Y:S01]  /*01d0*/  ULEA.HI.X.SX32 UR29, UR5, UR33, 0x1, UP0 ;  /* 0x00000021051d7291 */ /* 0x000fe200080f0e3f */
[----:B---3--:R-:W-:Y:S11]  /*01e0*/  @P2 BRA `(.L_x_1) ;  /* 0x0000000000182947 */ /* 0x008ff60003800000 */
[----:B------:R-:W1:Y:S01]  /*01f0*/  LDS R4, [UR20+0x8] ;  /* 0x00000814ff047984 */ /* 0x000e620008000800 */
[----:B------:R-:W2:Y:S01]  /*0200*/  LDC.64 R6, c[0x0][0x210] ;  /* 0x00008400ff067b82 */ /* 0x000ea20000000a00 */
[----:B------:R-:W-:Y:S02]  /*0210*/  IMAD.MOV.U32 R5, RZ, RZ, 0x70 ;  /* 0x00000070ff057424 */ /* 0x000fe400078e00ff */
[----:B--2---:R2:W-:Y:S03]  /*0220*/  STS.64 [UR20], R6 ;  /* 0x00000006ff007988 */ /* 0x0045e60008000a14 */
[----:B-1----:R-:W-:-:S05]  /*0230*/  LOP3.LUT R4, R4, 0x10, R5, 0xd8, !PT ;  /* 0x0000001004047812 */ /* 0x002fca00078ed805 */
[----:B------:R2:W-:Y:S02]  /*0240*/  STS [UR20+0x8], R4 ;  /* 0x00000804ff007988 */ /* 0x0005e40008000814 */
.L_x_1:
[----:B------:R-:W-:Y:S05]  /*0250*/  BSYNC B0 ;  /* 0x0000000000007941 */ /* 0x000fea0003800000 */
.L_x_0:
[----:B------:R-:W-:Y:S04]  /*0260*/  BSSY B0, `(.L_x_2) ;  /* 0x000000a000007945 */ /* 0x000fe80003800000 */
[----:B------:R-:W-:Y:S05]  /*0270*/  @P2 BRA `(.L_x_3) ;  /* 0x0000000000202947 */ /* 0x000fea0003800000 */
[----:B--2---:R-:W1:Y:S01]  /*0280*/  LDS R4, [UR20+0x34] ;  /* 0x00003414ff047984 */ /* 0x004e620008000800 */
[----:B------:R-:W-:Y:S02]  /*0290*/  IMAD.MOV.U32 R5, RZ, RZ, 0x1f000000 ;  /* 0x1f000000ff057424 */ /* 0x000fe400078e00ff */
[----:B------:R-:W-:Y:S01]  /*02a0*/  @!P2 IMAD.MOV.U32 R6, RZ, RZ, 0x7f ;  /* 0x0000007fff06a424 */ /* 0x000fe200078e00ff */
[----:B------:R-:W2:Y:S02]  /*02b0*/  @!P2 LDS R7, [UR20+0x38] ;  /* 0x00003814ff07a984 */ /* 0x000ea40008000800 */
[----:B-1----:R-:W-:Y:S02]  /*02c0*/  LOP3.LUT R4, R4, 0xff000000, R5, 0xb8, !PT ;  /* 0xff00000004047812 */ /* 0x002fe400078eb805 */
[----:B--2---:R-:W-:-:S03]  /*02d0*/  @!P2 LOP3.LUT R5, R7, 0xff, R6, 0xb8, !PT ;  /* 0x000000ff0705a812 */ /* 0x004fc600078eb806 */
[----:B------:R1:W-:Y:S04]  /*02e0*/  STS [UR20+0x34], R4 ;  /* 0x00003404ff007988 */ /* 0x0003e80008000814 */
[----:B------:R1:W-:Y:S02]  /*02f0*/  @!P2 STS [UR20+0x38], R5 ;  /* 0x00003805ff00a988 */ /* 0x0003e40008000814 */
.L_x_3:
[----:B------:R-:W-:Y:S05]  /*0300*/  BSYNC B0 ;  /* 0x0000000000007941 */ /* 0x000fea0003800000 */
.L_x_2:
[----:B------:R-:W-:Y:S04]  /*0310*/  BSSY B0, `(.L_x_4) ;  /* 0x000000e000007945 */ /* 0x000fe80003800000 */
[----:B------:R-:W-:Y:S05]  /*0320*/  @P2 BRA `(.L_x_5) ;  /* 0x0000000000302947 */ /* 0x000fea0003800000 */
[----:B-1----:R-:W1:Y:S01]  /*0330*/  LDS R5, [UR20+0x34] ;  /* 0x00003414ff057984 */ /* 0x002e620008000800 */
[----:B--2---:R-:W2:Y:S03]  /*0340*/  LDC.64 R6, c[0x0][0x238] ;  /* 0x00008e00ff067b82 */ /* 0x004ea60000000a00 */
[----:B------:R-:W3:Y:S01]  /*0350*/  LDS R4, [UR20+0x1c] ;  /* 0x00001c14ff047984 */ /* 0x000ee20008000800 */
[C---:B--2---:R-:W-:Y:S01]  /*0360*/  SHF.L.U64.HI R7, R6.reuse, 0x1, R7 ;  /* 0x0000000106077819 */ /* 0x044fe20000010207 */
[----:B------:R-:W-:-:S03]  /*0370*/  IMAD.SHL.U32 R6, R6, 0x2, RZ ;  /* 0x0000000206067824 */ /* 0x000fc600078e00ff */
[--C-:B------:R-:W-:Y:S02]  /*0380*/  SHF.R.U32.HI R11, RZ, 0x4, R7.reuse ;  /* 0x00000004ff0b7819 */ /* 0x100fe40000011607 */
[----:B------:R-:W-:-:S05]  /*0390*/  SHF.R.U64 R6, R6, 0x4, R7 ;  /* 0x0000000406067819 */ /* 0x000fca0000001207 */
[----:B------:R4:W-:Y:S01]  /*03a0*/  STS [UR20+0xc], R6 ;  /* 0x00000c06ff007988 */ /* 0x0009e20008000814 */
[----:B-1----:R-:W-:Y:S02]  /*03b0*/  LOP3.LUT R5, R5, 0x7, RZ, 0xb8, !PT ;  /* 0x0000000705057812 */ /* 0x002fe400078eb8ff */
[----:B---3--:R-:W-:-:S03]  /*03c0*/  LOP3.LUT R4, R4, 0xf, R11, 0xb8, !PT ;  /* 0x0000000f04047812 */ /* 0x008fc600078eb80b */
[----:B------:R4:W-:Y:S04]  /*03d0*/  STS [UR20+0x34], R5 ;  /* 0x00003405ff007988 */ /* 0x0009e80008000814 */
[----:B------:R4:W-:Y:S02]  /*03e0*/  STS [UR20+0x1c], R4 ;  /* 0x00001c04ff007988 */ /* 0x0009e40008000814 */
.L_x_5:
[----:B------:R-:W-:Y:S05]  /*03f0*/  BSYNC B0 ;  /* 0x0000000000007941 */ /* 0x000fea0003800000 */
.L_x_4:
[----:B------:R-:W-:Y:S04]  /*0400*/  BSSY B1, `(.L_x_6) ;  /* 0x000001a000017945 */ /* 0x000fe80003800000 */
[----:B------:R-:W-:Y:S04]  /*0410*/  BSSY B0, `(.L_x_7) ;  /* 0x0000015000007945 */ /* 0x000fe80003800000 */
[----:B------:R-:W-:Y:S05]  /*0420*/  @P2 BRA `(.L_x_8) ;  /* 0x0000000000202947 */ /* 0x000fea0003800000 */
[----:B-12-4-:R-:W1:Y:S02]  /*0430*/  LDS R4, [UR20+0x34] ;  /* 0x00003414ff047984 */ /* 0x016e640008000800 */
[----:B-1----:R-:W-:-:S05]  /*0440*/  LOP3.LUT R4, R4, 0x38, RZ, 0xb8, !PT ;  /* 0x0000003804047812 */ /* 0x002fca00078eb8ff */
[----:B------:R1:W-:Y:S01]  /*0450*/  STS [UR20+0x34], R4 ;  /* 0x00003404ff007988 */ /* 0x0003e20008000814 */
[----:B------:R-:W-:Y:S05]  /*0460*/  @P2 BRA `(.L_x_9) ;  /* 0x0000000000202947 */ /* 0x000fea0003800000 */
[----:B-1----:R-:W1:Y:S01]  /*0470*/  LDS R4, [UR20+0x8] ;  /* 0x00000814ff047984 */ /* 0x002e620008000800 */
[----:B------:R-:W-:-:S05]  /*0480*/  IMAD.MOV.U32 R5, RZ, RZ, 0x780 ;  /* 0x00000780ff057424 */ /* 0x000fca00078e00ff */
[----:B-1----:R-:W-:-:S05]  /*0490*/  LOP3.LUT R4, R4, 0x500, R5, 0xd8, !PT ;  /* 0x0000050004047812 */ /* 0x002fca00078ed805 */
[----:B------:R3:W-:Y:S02]  /*04a0*/  STS [UR20+0x8], R4 ;  /* 0x00000804ff007988 */ /* 0x0007e40008000814 */
.L_x_8:
[----:B------:R-:W-:Y:S05]  /*04b0*/  @P2 BRA `(.L_x_10) ;  /* 0x0000000000282947 */ /* 0x000fea0003800000 */
[----:B-1234-:R-:W1:Y:S02]  /*04c0*/  LDS R4, [UR20+0x8] ;  /* 0x00000814ff047984 */ /* 0x01ee640008000800 */
[----:B-1----:R-:W-:-:S05]  /*04d0*/  LOP3.LUT R4, R4, 0x1800, RZ, 0xb8, !PT ;  /* 0x0000180004047812 */ /* 0x002fca00078eb8ff */
[----:B------:R2:W-:Y:S02]  /*04e0*/  STS [UR20+0x8], R4 ;  /* 0x00000804ff007988 */ /* 0x0005e40008000814 */
.L_x_9:
[----:B------:R-:W-:Y:S05]  /*04f0*/  @P2 BREAK B0 ;  /* 0x0000000000002942 */ /* 0x000fea0003800000 */
[----:B------:R-:W-:Y:S05]  /*0500*/  @P2 BRA `(.L_x_11) ;  /* 0x0000000000242947 */ /* 0x000fea0003800000 */
[----:B------:R-:W3:Y:S01]  /*0510*/  LDS R5, [UR20+0x8] ;  /* 0x00000814ff057984 */ /* 0x000ee20008000800 */
[----:B-12---:R-:W-:-:S05]  /*0520*/  IMAD.MOV.U32 R4, RZ, RZ, 0x6000 ;  /* 0x00006000ff047424 */ /* 0x006fca00078e00ff */
[----:B---3--:R-:W-:-:S04]  /*0530*/  LOP3.LUT R4, R5, 0x4000, R4, 0xd8, !PT ;  /* 0x0000400005047812 */ /* 0x008fc800078ed804 */
[----:B------:R-:W-:-:S05]  /*0540*/  LOP3.LUT R4, R4, 0x400000, RZ, 0xb8, !PT ;  /* 0x0040000004047812 */ /* 0x000fca00078eb8ff */
[----:B------:R5:W-:Y:S02]  /*0550*/  STS [UR20+0x8], R4 ;  /* 0x00000804ff007988 */ /* 0x000be40008000814 */
.L_x_10:
[----:B------:R-:W-:Y:S05]  /*0560*/  BSYNC B0 ;  /* 0x0000000000007941 */ /* 0x000fea0003800000 */
.L_x_7:
[----:B-12345:R-:W1:Y:S02]  /*0570*/  @!P2 LDS R4, [UR20+0x8] ;  /* 0x00000814ff04a984 */ /* 0x03ee640008000800 */
[----:B-1----:R-:W-:-:S05]  /*0580*/  @!P2 LOP3.LUT R4, R4, 0x8000, RZ, 0xb8, !PT ;  /* 0x000080000404a812 */ /* 0x002fca00078eb8ff */
[----:B------:R3:W-:Y:S02]  /*0590*/  @!P2 STS [UR20+0x8], R4 ;  /* 0x00000804ff00a988 */ /* 0x0007e40008000814 */
.L_x_11:
[----:B------:R-:W-:Y:S05]  /*05a0*/  BSYNC B1 ;  /* 0x0000000000017941 */ /* 0x000fea0003800000 */
.L_x_6:
[----:B------:R-:W-:Y:S05]  /*05b0*/  WARPSYNC.ALL ;  /* 0x0000000000007948 */ /* 0x000fea0003800000 */
[----:B------:R-:W-:Y:S05]  /*05c0*/  @P0 BRA `(.L_x_12) ;  /* 0x0000000000280947 */ /* 0x000fea0003800000 */
[----:B-123--:R-:W1:Y:S01]  /*05d0*/  S2R R4, SR_LANEID ;  /* 0x0000000000047919 */ /* 0x00ee620000000000 */
[----:B------:R-:W-:Y:S05]  /*05e0*/  WARPSYNC.ALL ;  /* 0x0000000000007948 */ /* 0x000fea0003800000 */
[----:B-1----:R-:W-:-:S05]  /*05f0*/  IMAD.SHL.U32 R6, R4, 0x4, RZ ;  /* 0x0000000404067824 */ /* 0x002fca00078e00ff */
[----:B------:R-:W1:Y:S01]  /*0600*/  LDS R7, [R6+UR20] ;  /* 0x0000001406077984 */ /* 0x000e620008000800 */
[----:B------:R-:W-:-:S05]  /*0610*/  IADD3 R4, P1, R6, UR28, RZ ;  /* 0x0000001c06047c10 */ /* 0x000fca000ff3e0ff */
[----:B------:R-:W-:-:S05]  /*0620*/  IMAD.X R5, RZ, RZ, UR29, P1 ;  /* 0x0000001dff057e24 */ /* 0x000fca00088e06ff */
[----:B-1----:R4:W5:Y:S01]  /*0630*/  ATOMG.E.EXCH.STRONG.GPU PT, RZ, [R4], R7 ;  /* 0x0000000704ff73a8 */ /* 0x00296200041ee100 */
[----:B------:R-:W-:-:S04]  /*0640*/  DEPBAR {5,4,3,2,1,0} ;  /* 0x0000003f0000791a */ /* 0x000fc80000000000 */
[----:B------:R4:W-:Y:S01]  /*0650*/  UTMACCTL.IV [UR28] ;  /* 0x000000001c0079b9 */ /* 0x0009e20008000000 */
[----:B------:R-:W-:Y:S01]  /*0660*/  NOP ;  /* 0x0000000000007918 */ /* 0x000fe20000000000 */
.L_x_12:
[----:B------:R-:W-:Y:S05]  /*0670*/  @P0 BRA `(.L_x_13) ;  /* 0x00000000000c0947 */ /* 0x000fea0003800000 */
[----:B------:R0:W-:Y:S01]  /*0680*/  UTMACMDFLUSH ;  /* 0x00000000000079b7 */ /* 0x0001e20000000000 */
[----:B------:R-:W-:Y:S05]  /*0690*/  @P0 BRA `(.L_x_13) ;  /* 0x0000000000040947 */ /* 0x000fea0003800000 */
[----:B------:R-:W-:-:S04]  /*06a0*/  DEPBAR.LE SB0, 0x0 ;  /* 0x000080000000791a */ /* 0x000fc80000000000 */
.L_x_13:
[----:B------:R-:W-:Y:S05]  /*06b0*/  WARPSYNC.ALL ;  /* 0x0000000000007948 */ /* 0x000fea0003800000 */
[----:B-----5:R-:W-:Y:S06]  /*06c0*/  BAR.SYNC.DEFER_BLOCKING 0x0 ;  /* 0x0000000000007b1d */ /* 0x020fec0000010000 */
[----:B------:R-:W-:Y:S02]  /*06d0*/  BSSY B1, `(.L_x_14) ;  /* 0x000000b000017945 */ /* 0x000fe40003800000 */
[----:B------:R-:W-:Y:S06]  /*06e0*/  BAR.SYNC.DEFER_BLOCKING 0x0 ;  /* 0x0000000000007b1d */ /* 0x000fec0000010000 */
[----:B------:R5:W-:Y:S01]  /*06f0*/  @!P0 STS [R12], RZ ;  /* 0x000000ff0c008388 */ /* 0x000be20000000800 */
[----:B------:R-:W-:Y:S01]  /*0700*/  NOP ;  /* 0x0000000000007918 */ /* 0x000fe20000000000 */
[----:B------:R-:W-:Y:S05]  /*0710*/  @P2 BRA `(.L_x_15) ;  /* 0x0000000000182947 */ /* 0x000fea0003800000 */
[----:B-1234-:R-:W1:Y:S01]  /*0720*/  LDS R4, [UR20+0x8] ;  /* 0x00000814ff047984 */ /* 0x01ee620008000800 */
[----:B------:R-:W2:Y:S01]  /*0730*/  LDC.64 R6, c[0x0][0x218] ;  /* 0x00008600ff067b82 */ /* 0x000ea20000000a00 */
[----:B------:R-:W-:Y:S02]  /*0740*/  IMAD.MOV.U32 R5, RZ, RZ, 0x70 ;  /* 0x00000070ff057424 */ /* 0x000fe400078e00ff */
[----:B--2---:R2:W-:Y:S03]  /*0750*/  STS.64 [UR20], R6 ;  /* 0x00000006ff007988 */ /* 0x0045e60008000a14 */
[----:B-1----:R-:W-:-:S05]  /*0760*/  LOP3.LUT R4, R4, 0x10, R5, 0xd8, !PT ;  /* 0x0000001004047812 */ /* 0x002fca00078ed805 */
[----:B------:R2:W-:Y:S02]  /*0770*/  STS [UR20+0x8], R4 ;  /* 0x00000804ff007988 */ /* 0x0005e40008000814 */
.L_x_15:
[----:B----4-:R-:W-:Y:S05]  /*0780*/  BSYNC B1 ;  /* 0x0000000000017941 */ /* 0x010fea0003800000 */
.L_x_14:
[----:B------:R-:W-:Y:S04]  /*0790*/  BSSY B2, `(.L_x_16) ;  /* 0x000000f000027945 */ /* 0x000fe80003800000 */
[----:B------:R-:W-:Y:S04]  /*07a0*/  BSSY B1, `(.L_x_17) ;  /* 0x000000c000017945 */ /* 0x000fe80003800000 */
[----:B------:R-:W-:Y:S05]  /*07b0*/  @P2 BRA `(.L_x_18) ;  /* 0x0000000000282947 */ /* 0x000fea0003800000 */
[----:B-123--:R-:W1:Y:S01]  /*07c0*/  LDS R4, [UR20+0x34] ;  /* 0x00003414ff047984 */ /* 0x00ee620008000800 */
[----:B------:R-:W-:Y:S01]  /*07d0*/  IMAD.MOV.U32 R5, RZ, RZ, 0x1f000000 ;  /* 0x1f000000ff057424 */ /* 0x000fe200078e00ff */
[----:B------:R-:W-:Y:S05]  /*07e0*/  @P2 BREAK B1 ;  /* 0x0000000000012942 */ /* 0x000fea0003800000 */
[----:B-1----:R-:W-:-:S05]  /*07f0*/  LOP3.LUT R4, R4, 0xff000000, R5, 0xb8, !PT ;  /* 0xff00000004047812 */ /* 0x002fca00078eb805 */
[----:B------:R1:W-:Y:S01]  /*0800*/  STS [UR20+0x34], R4 ;  /* 0x00003404ff007988 */ /* 0x0003e20008000814 */
[----:B------:R-:W-:Y:S05]  /*0810*/  @P2 BRA `(.L_x_19) ;  /* 0x0000000000182947 */ /* 0x000fea0003800000 */
[----:B------:R-:W2:Y:S01]  /*0820*/  LDS R5, [UR20+0x38] ;  /* 0x00003814ff057984 */ /* 0x000ea20008000800 */
[----:B-1----:R-:W-:-:S05]  /*0830*/  IMAD.MOV.U32 R4, RZ, RZ, 0x3f ;  /* 0x0000003fff047424 */ /* 0x002fca00078e00ff */
[----:B--2---:R-:W-:-:S05]  /*0840*/  LOP3.LUT R4, R5, 0xff, R4, 0xb8, !PT ;  /* 0x000000ff05047812 */ /* 0x004fca00078eb804 */
[----:B------:R4:W-:Y:S02]  /*0850*/  STS [UR20+0x38], R4 ;  /* 0x00003804ff007988 */ /* 0x0009e40008000814 */
.L_x_18:
[----:B------:R-:W-:Y:S05]  /*0860*/  BSYNC B1 ;  /* 0x0000000000017941 */ /* 0x000fea0003800000 */
.L_x_17:
[----:B------:R1:W-:Y:S02]  /*0870*/  @!P2 STS [UR20+0x20], R8 ;  /* 0x00002008ff00a988 */ /* 0x0003e40008000814 */
.L_x_19:
[----:B------:R-:W-:Y:S05]  /*0880*/  BSYNC B2 ;  /* 0x0000000000027941 */ /* 0x000fea0003800000 */
.L_x_16:
[----:B------:R-:W-:Y:S05]  /*0890*/  WARPSYNC.ALL ;  /* 0x0000000000007948 */ /* 0x000fea0003800000 */
[----:B--2---:R-:W2:Y:S01]  /*08a0*/  LDC R6, c[0x0][0x22c] ;  /* 0x00008b00ff067b82 */ /* 0x004ea20000000800 */
[----:B------:R-:W-:Y:S01]  /*08b0*/  BSSY B2, `(.L_x_20) ;  /* 0x0000010000027945 */ /* 0x000fe20003800000 */
[----:B--2---:R-:W-:-:S05]  /*08c0*/  VIADD R6, R6, 0xffffffff ;  /* 0xffffffff06067836 */ /* 0x004fca0000000000 */
[----:B------:R2:W-:Y:S01]  /*08d0*/  @!P2 STS [UR20+0x24], R6 ;  /* 0x00002406ff00a988 */ /* 0x0005e20008000814 */
[----:B------:R-:W-:Y:S05]  /*08e0*/  @P2 BRA `(.L_x_21) ;  /* 0x0000000000302947 */ /* 0x000fea0003800000 */
[----:B------:R-:W2:Y:S01]  /*08f0*/  LDS R5, [UR20+0x34] ;  /* 0x00003414ff057984 */ /* 0x000ea20008000800 */
[----:B------:R-:W2:Y:S03]  /*0900*/  LDC.64 R10, c[0x0][0x240] ;  /* 0x00009000ff0a7b82 */ /* 0x000ea60000000a00 */
[----:B-1-34-:R-:W1:Y:S01]  /*0910*/  LDS R4, [UR20+0x1c] ;  /* 0x00001c14ff047984 */ /* 0x01ae620008000800 */
[C---:B--2---:R-:W-:Y:S01]  /*0920*/  SHF.L.U64.HI R8, R10.reuse, 0x1, R11 ;  /* 0x000000010a087819 */ /* 0x044fe2000001020b */
[----:B------:R-:W-:-:S03]  /*0930*/  IMAD.SHL.U32 R7, R10, 0x2, RZ ;  /* 0x000000020a077824 */ /* 0x000fc600078e00ff */
[--C-:B------:R-:W-:Y:S02]  /*0940*/  SHF.R.U32.HI R11, RZ, 0x4, R8.reuse ;  /* 0x00000004ff0b7819 */ /* 0x100fe40000011608 */
[----:B------:R-:W-:-:S05]  /*0950*/  SHF.R.U64 R7, R7, 0x4, R8 ;  /* 0x0000000407077819 */ /* 0x000fca0000001208 */
[----:B------:R2:W-:Y:S01]  /*0960*/  STS [UR20+0xc], R7 ;  /* 0x00000c07ff007988 */ /* 0x0005e20008000814 */
[----:B------:R-:W-:Y:S02]  /*0970*/  LOP3.LUT R5, R5, 0x7, RZ, 0xb8, !PT ;  /* 0x0000000705057812 */ /* 0x000fe400078eb8ff */
[----:B-1----:R-:W-:-:S03]  /*0980*/  LOP3.LUT R4, R4, 0xf, R11, 0xb8, !PT ;  /* 0x0000000f04047812 */ /* 0x002fc600078eb80b */
[----:B------:R2:W-:Y:S04]  /*0990*/  STS [UR20+0x34], R5 ;  /* 0x00003405ff007988 */ /* 0x0005e80008000814 */
[----:B------:R2:W-:Y:S02]  /*09a0*/  STS [UR20+0x1c], R4 ;  /* 0x00001c04ff007988 */ /* 0x0005e40008000814 */
.L_x_21:
[----:B------:R-:W-:Y:S05]  /*09b0*/  BSYNC B2 ;  /* 0x0000000000027941 */ /* 0x000fea0003800000 */
.L_x_20:
[----:B------:R-:W-:Y:S04]  /*09c0*/  BSSY B3, `(.L_x_22) ;  /* 0x000001a000037945 */ /* 0x000fe80003800000 */
[----:B------:R-:W-:Y:S04]  /*09d0*/  BSSY B2, `(.L_x_23) ;  /* 0x0000015000027945 */ /* 0x000fe80003800000 */
[----:B------:R-:W-:Y:S05]  /*09e0*/  @P2 BRA `(.L_x_24) ;  /* 0x0000000000202947 */ /* 0x000fea0003800000 */
[----:B-1234-:R-:W1:Y:S02]  /*09f0*/  LDS R4, [UR20+0x34] ;  /* 0x00003414ff047984 */ /* 0x01ee640008000800 */
[----:B-1----:R-:W-:-:S05]  /*0a00*/  LOP3.LUT R4, R4, 0x38, RZ, 0xb8, !PT ;  /* 0x0000003804047812 */ /* 0x002fca00078eb8ff */
[----:B------:R1:W-:Y:S01]  /*0a10*/  STS [UR20+0x34], R4 ;  /* 0x00003404ff007988 */ /* 0x0003e20008000814 */
[----:B------:R-:W-:Y:S05]  /*0a20*/  @P2 BRA `(.L_x_25) ;  /* 0x0000000000202947 */ /* 0x000fea0003800000 */
[----:B-1----:R-:W1:Y:S01]  /*0a30*/  LDS R4, [UR20+0x8] ;  /* 0x00000814ff047984 */ /* 0x002e620008000800 */
[----:B------:R-:W-:-:S05]  /*0a40*/  IMAD.MOV.U32 R5, RZ, RZ, 0x780 ;  /* 0x00000780ff057424 */ /* 0x000fca00078e00ff */
[----:B-1----:R-:W-:-:S05]  /*0a50*/  LOP3.LUT R4, R4, 0x500, R5, 0xd8, !PT ;  /* 0x0000050004047812 */ /* 0x002fca00078ed805 */
[----:B------:R1:W-:Y:S02]  /*0a60*/  STS [UR20+0x8], R4 ;  /* 0x00000804ff007988 */ /* 0x0003e40008000814 */
.L_x_24:
[----:B------:R-:W-:Y:S05]  /*0a70*/  @P2 BRA `(.L_x_26) ;  /* 0x0000000000282947 */ /* 0x000fea0003800000 */
[----:B-1234-:R-:W1:Y:S02]  /*0a80*/  LDS R4, [UR20+0x8] ;  /* 0x00000814ff047984 */ /* 0x01ee640008000800 */
[----:B-1----:R-:W-:-:S05]  /*0a90*/  LOP3.LUT R4, R4, 0x1800, RZ, 0xb8, !PT ;  /* 0x0000180004047812 */ /* 0x002fca00078eb8ff */
[----:B------:R2:W-:Y:S02]  /*0aa0*/  STS [UR20+0x8], R4 ;  /* 0x00000804ff007988 */ /* 0x0005e40008000814 */
.L_x_25:
[----:B------:R-:W-:Y:S05]  /*0ab0*/  @P2 BREAK B2 ;  /* 0x0000000000022942 */ /* 0x000fea0003800000 */
[----:B------:R-:W-:Y:S05]  /*0ac0*/  @P2 BRA `(.L_x_27) ;  /* 0x0000000000242947 */ /* 0x000fea0003800000 */
[----:B-12---:R-:W1:Y:S01]  /*0ad0*/  LDS R4, [UR20+0x8] ;  /* 0x00000814ff047984 */ /* 0x006e620008000800 */
[----:B------:R-:W-:-:S05]  /*0ae0*/  IMAD.MOV.U32 R5, RZ, RZ, 0x6000 ;  /* 0x00006000ff057424 */ /* 0x000fca00078e00ff */
[----:B-1----:R-:W-:-:S04]  /*0af0*/  LOP3.LUT R4, R4, 0x4000, R5, 0xd8, !PT ;  /* 0x0000400004047812 */ /* 0x002fc800078ed805 */
[----:B------:R-:W-:-:S05]  /*0b00*/  LOP3.LUT R4, R4, 0x400000, RZ, 0xb8, !PT ;  /* 0x0040000004047812 */ /* 0x000fca00078eb8ff */
[----:B------:R1:W-:Y:S02]  /*0b10*/  STS [UR20+0x8], R4 ;  /* 0x00000804ff007988 */ /* 0x0003e40008000814 */
.L_x_26:
[----:B------:R-:W-:Y:S05]  /*0b20*/  BSYNC B2 ;  /* 0x0000000000027941 */ /* 0x000fea0003800000 */
.L_x_23:
[----:B-1234-:R-:W1:Y:S02]  /*0b30*/  @!P2 LDS R4, [UR20+0x8] ;  /* 0x00000814ff04a984 */ /* 0x01ee640008000800 */
[----:B-1----:R-:W-:-:S05]  /*0b40*/  @!P2 LOP3.LUT R4, R4, 0x8000, RZ, 0xb8, !PT ;  /* 0x000080000404a812 */ /* 0x002fca00078eb8ff */
[----:B------:R3:W-:Y:S02]  /*0b50*/  @!P2 STS [UR20+0x8], R4 ;  /* 0x00000804ff00a988 */ /* 0x0007e40008000814 */
.L_x_27:
[----:B------:R-:W-:Y:S05]  /*0b60*/  BSYNC B3 ;  /* 0x0000000000037941 */ /* 0x000fea0003800000 */
.L_x_22:
[----:B------:R-:W-:Y:S05]  /*0b70*/  WARPSYNC.ALL ;  /* 0x0000000000007948 */ /* 0x000fea0003800000 */
[----:B------:R-:W-:-:S04]  /*0b80*/  UIADD3 UR31, UR5, 0x80, URZ ;  /* 0x00000080051f7890 */ /* 0x000fc8000fffe03f */
[----:B------:R-:W-:-:S04]  /*0b90*/  UIADD3 UR30, UP0, UR31, UR32, URZ ;  /* 0x000000201f1e7290 */ /* 0x000fc8000ff1e03f */
[----:B------:R-:W-:Y:S01]  /*0ba0*/  ULEA.HI.X.SX32 UR31, UR31, UR33, 0x1, UP0 ;  /* 0x000000211f1f7291 */ /* 0x000fe200080f0e3f */
[----:B------:R-:W-:Y:S11]  /*0bb0*/  @P0 BRA `(.L_x_28) ;  /* 0x0000000000280947 */ /* 0x000ff60003800000 */
[----:B-123--:R-:W1:Y:S01]  /*0bc0*/  S2R R4, SR_LANEID ;  /* 0x0000000000047919 */ /* 0x00ee620000000000 */
[----:B------:R-:W-:Y:S05]  /*0bd0*/  WARPSYNC.ALL ;  /* 0x0000000000007948 */ /* 0x000fea0003800000 */
[----:B-1----:R-:W-:-:S05]  /*0be0*/  IMAD.SHL.U32 R8, R4, 0x4, RZ ;  /* 0x0000000404087824 */ /* 0x002fca00078e00ff */
[----:B------:R-:W1:Y:S01]  /*0bf0*/  LDS R7, [R8+UR20] ;  /* 0x0000001408077984 */ /* 0x000e620008000800 */
[----:B------:R-:W-:-:S05]  /*0c00*/  IADD3 R4, P1, R8, UR30, RZ ;  /* 0x0000001e08047c10 */ /* 0x000fca000ff3e0ff */
[----:B------:R-:W-:-:S05]  /*0c10*/  IMAD.X R5, RZ, RZ, UR31, P1 ;  /* 0x0000001fff057e24 */ /* 0x000fca00088e06ff */
[----:B-1----:R4:W2:Y:S01]  /*0c20*/  ATOMG.E.EXCH.STRONG.GPU PT, RZ, [R4], R7 ;  /* 0x0000000704ff73a8 */ /* 0x0028a200041ee100 */
[----:B------:R-:W-:-:S04]  /*0c30*/  DEPBAR {5,4,3,2,1,0} ;  /* 0x0000003f0000791a */ /* 0x000fc80000000000 */
[----:B------:R4:W-:Y:S01]  /*0c40*/  UTMACCTL.IV [UR30] ;  /* 0x000000001e0079b9 */ /* 0x0009e20008000000 */
[----:B------:R-:W-:Y:S01]  /*0c50*/  NOP ;  /* 0x0000000000007918 */ /* 0x000fe20000000000 */
.L_x_28:
[----:B------:R-:W-:Y:S05]  /*0c60*/  @P0 BRA `(.L_x_29) ;  /* 0x00000000000c0947 */ /* 0x000fea0003800000 */
[----:B------:R0:W-:Y:S01]  /*0c70*/  UTMACMDFLUSH ;  /* 0x00000000000079b7 */ /* 0x0001e20000000000 */
[----:B------:R-:W-:Y:S05]  /*0c80*/  @P0 BRA `(.L_x_29) ;  /* 0x0000000000040947 */ /* 0x000fea0003800000 */
[----:B------:R-:W-:-:S04]  /*0c90*/  DEPBAR.LE SB0, 0x0 ;  /* 0x000080000000791a */ /* 0x000fc80000000000 */
.L_x_29:
[----:B------:R-:W-:Y:S05]  /*0ca0*/  WARPSYNC.ALL ;  /* 0x0000000000007948 */ /* 0x000fea0003800000 */
[----:B--2---:R-:W-:Y:S06]  /*0cb0*/  BAR.SYNC.DEFER_BLOCKING 0x0 ;  /* 0x0000000000007b1d */ /* 0x004fec0000010000 */
[----:B------:R-:W-:Y:S02]  /*0cc0*/  BSSY B3, `(.L_x_30) ;  /* 0x000000b000037945 */ /* 0x000fe40003800000 */
[----:B------:R-:W-:Y:S06]  /*0cd0*/  BAR.SYNC.DEFER_BLOCKING 0x0 ;  /* 0x0000000000007b1d */ /* 0x000fec0000010000 */
[----:B------:R2:W-:Y:S01]  /*0ce0*/  @!P0 STS [R12], RZ ;  /* 0x000000ff0c008388 */ /* 0x0005e20000000800 */
[----:B------:R-:W-:Y:S01]  /*0cf0*/  NOP ;  /* 0x0000000000007918 */ /* 0x000fe20000000000 */
[----:B------:R-:W-:Y:S05]  /*0d00*/  @P2 BRA `(.L_x_31) ;  /* 0x0000000000182947 */ /* 0x000fea0003800000 */
[----:B-1-34-:R-:W1:Y:S01]  /*0d10*/  LDS R4, [UR20+0x8] ;  /* 0x00000814ff047984 */ /* 0x01ae620008000800 */
[----:B------:R-:W3:Y:S01]  /*0d20*/  LDC.64 R10, c[0x0][0x220] ;  /* 0x00008800ff0a7b82 */ /* 0x000ee20000000a00 */
[----:B------:R-:W-:Y:S02]  /*0d30*/  IMAD.MOV.U32 R5, RZ, RZ, 0x70 ;  /* 0x00000070ff057424 */ /* 0x000fe400078e00ff */
[----:B---3--:R3:W-:Y:S03]  /*0d40*/  STS.64 [UR20], R10 ;  /* 0x0000000aff007988 */ /* 0x0087e60008000a14 */
[----:B-1----:R-:W-:-:S05]  /*0d50*/  LOP3.LUT R4, R4, 0x10, R5, 0xd8, !PT ;  /* 0x0000001004047812 */ /* 0x002fca00078ed805 */
[----:B------:R3:W-:Y:S02]  /*0d60*/  STS [UR20+0x8], R4 ;  /* 0x00000804ff007988 */ /* 0x0007e40008000814 */
.L_x_31:
[----:B----4-:R-:W-:Y:S05]  /*0d70*/  BSYNC B3 ;  /* 0x0000000000037941 */ /* 0x010fea0003800000 */
.L_x_30:
[----:B------:R-:W-:Y:S04]  /*0d80*/  BSSY B4, `(.L_x_32) ;  /* 0x0000011000047945 */ /* 0x000fe80003800000 */
[----:B------:R-:W-:Y:S04]  /*0d90*/  BSSY B3, `(.L_x_33) ;  /* 0x000000e000037945 */ /* 0x000fe80003800000 */
[----:B------:R-:W-:Y:S05]  /*0da0*/  @P2 BRA `(.L_x_34) ;  /* 0x0000000000242947 */ /* 0x000fea0003800000 */
[----:B-1-3--:R-:W1:Y:S01]  /*0db0*/  LDS R4, [UR20+0x34] ;  /* 0x00003414ff047984 */ /* 0x00ae620008000800 */
[----:B------:R-:W-:-:S05]  /*0dc0*/  IMAD.MOV.U32 R5, RZ, RZ, 0x3f000000 ;  /* 0x3f000000ff057424 */ /* 0x000fca00078e00ff */
[----:B-1----:R-:W-:-:S05]  /*0dd0*/  LOP3.LUT R4, R4, 0xff000000, R5, 0xb8, !PT ;  /* 0xff00000004047812 */ /* 0x002fca00078eb805 */
[----:B------:R1:W-:Y:S01]  /*0de0*/  STS [UR20+0x34], R4 ;  /* 0x00003404ff007988 */ /* 0x0003e20008000814 */
[----:B------:R-:W-:Y:S05]  /*0df0*/  @P2 BRA `(.L_x_35) ;  /* 0x00000000001c2947 */ /* 0x000fea0003800000 */
[----:B-1----:R-:W1:Y:S01]  /*0e00*/  LDS R4, [UR20+0x38] ;  /* 0x00003814ff047984 */ /* 0x002e620008000800 */
[----:B------:R-:W-:-:S05]  /*0e10*/  IMAD.MOV.U32 R5, RZ, RZ, 0x7f ;  /* 0x0000007fff057424 */ /* 0x000fca00078e00ff */
[----:B-1----:R-:W-:-:S05]  /*0e20*/  LOP3.LUT R4, R4, 0xff, R5, 0xb8, !PT ;  /* 0x000000ff04047812 */ /* 0x002fca00078eb805 */
[----:B------:R4:W-:Y:S02]  /*0e30*/  STS [UR20+0x38], R4 ;  /* 0x00003804ff007988 */ /* 0x0009e40008000814 */
.L_x_34:
[----:B------:R-:W-:Y:S05]  /*0e40*/  @P2 BREAK B3 ;  /* 0x0000000000032942 */ /* 0x000fea0003800000 */
[----:B------:R-:W-:Y:S05]  /*0e50*/  @P2 BRA `(.L_x_36) ;  /* 0x00000000000c2947 */ /* 0x000fea0003800000 */
[----:B------:R1:W-:Y:S02]  /*0e60*/  STS [UR20+0x20], R6 ;  /* 0x00002006ff007988 */ /* 0x0003e40008000814 */
.L_x_35:
[----:B------:R-:W-:Y:S05]  /*0e70*/  BSYNC B3 ;  /* 0x0000000000037941 */ /* 0x000fea0003800000 */
.L_x_33:
[----:B------:R1:W-:Y:S02]  /*0e80*/  @!P2 STS [UR20+0x24], R3 ;  /* 0x00002403ff00a988 */ /* 0x0003e40008000814 */
.L_x_36:
[----:B------:R-:W-:Y:S05]  /*0e90*/  BSYNC B4 ;  /* 0x0000000000047941 */ /* 0x000fea0003800000 */
.L_x_32:
[----:B------:R-:W-:Y:S05]  /*0ea0*/  WARPSYNC.ALL ;  /* 0x0000000000007948 */ /* 0x000fea0003800000 */
[----:B------:R-:W-:Y:S04]  /*0eb0*/  BSSY B4, `(.L_x_37) ;  /* 0x000000e000047945 */ /* 0x000fe80003800000 */
[----:B------:R-:W-:Y:S05]  /*0ec0*/  @P2 BRA `(.L_x_38) ;  /* 0x0000000000302947 */ /* 0x000fea0003800000 */
[----:B-1-34-:R-:W1:Y:S01]  /*0ed0*/  LDS R4, [UR20+0x34] ;  /* 0x00003414ff047984 */ /* 0x01ae620008000800 */
[----:B------:R-:W3:Y:S03]  /*0ee0*/  LDC.64 R10, c[0x0][0x248] ;  /* 0x00009200ff0a7b82 */ /* 0x000ee60000000a00 */
[----:B------:R-:W4:Y:S01]  /*0ef0*/  LDS R3, [UR20+0x1c] ;  /* 0x00001c14ff037984 */ /* 0x000f220008000800 */
[C---:B---3--:R-:W-:Y:S01]  /*0f00*/  SHF.L.U64.HI R6, R10.reuse, 0x1, R11 ;  /* 0x000000010a067819 */ /* 0x048fe2000001020b */
[----:B------:R-:W-:-:S03]  /*0f10*/  IMAD.SHL.U32 R5, R10, 0x2, RZ ;  /* 0x000000020a057824 */ /* 0x000fc600078e00ff */
[--C-:B------:R-:W-:Y:S02]  /*0f20*/  SHF.R.U32.HI R8, RZ, 0x4, R6.reuse ;  /* 0x00000004ff087819 */ /* 0x100fe40000011606 */
[----:B------:R-:W-:-:S05]  /*0f30*/  SHF.R.U64 R5, R5, 0x4, R6 ;  /* 0x0000000405057819 */ /* 0x000fca0000001206 */
[----:B------:R3:W-:Y:S01]  /*0f40*/  STS [UR20+0xc], R5 ;  /* 0x00000c05ff007988 */ /* 0x0007e20008000814 */
[----:B-1----:R-:W-:Y:S02]  /*0f50*/  LOP3.LUT R4, R4, 0x7, RZ, 0xb8, !PT ;  /* 0x0000000704047812 */ /* 0x002fe400078eb8ff */
[----:B----4-:R-:W-:-:S03]  /*0f60*/  LOP3.LUT R3, R3, 0xf, R8, 0xb8, !PT ;  /* 0x0000000f03037812 */ /* 0x010fc600078eb808 */
[----:B------:R3:W-:Y:S04]  /*0f70*/  STS [UR20+0x34], R4 ;  /* 0x00003404ff007988 */ /* 0x0007e80008000814 */
[----:B------:R3:W-:Y:S02]  /*0f80*/  STS [UR20+0x1c], R3 ;  /* 0x00001c03ff007988 */ /* 0x0007e40008000814 */
.L_x_38:
[----:B------:R-:W-:Y:S05]  /*0f90*/  BSYNC B4 ;  /* 0x0000000000047941 */ /* 0x000fea0003800000 */
.L_x_37:
[----:B------:R-:W-:Y:S04]  /*0fa0*/  BSSY B4, `(.L_x_39) ;  /* 0x000001a000047945 */ /* 0x000fe80003800000 */
[----:B------:R-:W-:Y:S04]  /*0fb0*/  BSSY B5, `(.L_x_40) ;  /* 0x0000015000057945 */ /* 0x000fe80003800000 */
[----:B------:R-:W-:Y:S05]  /*0fc0*/  @P2 BRA `(.L_x_41) ;  /* 0x0000000000202947 */ /* 0x000fea0003800000 */
[----:B-1-3--:R-:W1:Y:S02]  /*0fd0*/  LDS R3, [UR20+0x34] ;  /* 0x00003414ff037984 */ /* 0x00ae640008000800 */
[----:B-1----:R-:W-:-:S05]  /*0fe0*/  LOP3.LUT R3, R3, 0x38, RZ, 0xb8, !PT ;  /* 0x0000003803037812 */ /* 0x002fca00078eb8ff */
[----:B------:R1:W-:Y:S01]  /*0ff0*/  STS [UR20+0x34], R3 ;  /* 0x00003403ff007988 */ /* 0x0003e20008000814 */
[----:B------:R-:W-:Y:S05]  /*1000*/  @P2 BRA `(.L_x_42) ;  /* 0x0000000000202947 */ /* 0x000fea0003800000 */
[----:B-1----:R-:W1:Y:S01]  /*1010*/  LDS R3, [UR20+0x8] ;  /* 0x00000814ff037984 */ /* 0x002e620008000800 */
[----:B----4-:R-:W-:-:S05]  /*1020*/  IMAD.MOV.U32 R4, RZ, RZ, 0x780 ;  /* 0x00000780ff047424 */ /* 0x010fca00078e00ff */
[----:B-1----:R-:W-:-:S05]  /*1030*/  LOP3.LUT R3, R3, 0x500, R4, 0xd8, !PT ;  /* 0x0000050003037812 */ /* 0x002fca00078ed804 */
[----:B------:R1:W-:Y:S02]  /*1040*/  STS [UR20+0x8], R3 ;  /* 0x00000803ff007988 */ /* 0x0003e40008000814 */
.L_x_41:
[----:B------:R-:W-:Y:S05]  /*1050*/  @P2 BRA `(.L_x_43) ;  /* 0x0000000000282947 */ /* 0x000fea0003800000 */
[----:B-1-3--:R-:W1:Y:S02]  /*1060*/  LDS R3, [UR20+0x8] ;  /* 0x00000814ff037984 */ /* 0x00ae640008000800 */
[----:B-1----:R-:W-:-:S05]  /*1070*/  LOP3.LUT R3, R3, 0x1800, RZ, 0xb8, !PT ;  /* 0x0000180003037812 */ /* 0x002fca00078eb8ff */
[----:B------:R3:W-:Y:S02]  /*1080*/  STS [UR20+0x8], R3 ;  /* 0x00000803ff007988 */ /* 0x0007e40008000814 */
.L_x_42:
[----:B------:R-:W-:Y:S05]  /*1090*/  @P2 BREAK B5 ;  /* 0x0000000000052942 */ /* 0x000fea0003800000 */
[----:B------:R-:W-:Y:S05]  /*10a0*/  @P2 BRA `(.L_x_44) ;  /* 0x0000000000242947 */ /* 0x000fea0003800000 */
[----:B-1-3--:R-:W1:Y:S01]  /*10b0*/  LDS R3, [UR20+0x8] ;  /* 0x00000814ff037984 */ /* 0x00ae620008000800 */
[----:B----4-:R-:W-:-:S05]  /*10c0*/  IMAD.MOV.U32 R4, RZ, RZ, 0x6000 ;  /* 0x00006000ff047424 */ /* 0x010fca00078e00ff */
[----:B-1----:R-:W-:-:S04]  /*10d0*/  LOP3.LUT R3, R3, 0x6000, R4, 0xd8, !PT ;  /* 0x0000600003037812 */ /* 0x002fc800078ed804 */
[----:B------:R-:W-:-:S05]  /*10e0*/  LOP3.LUT R3, R3, 0x400000, RZ, 0xb8, !PT ;  /* 0x0040000003037812 */ /* 0x000fca00078eb8ff */
[----:B------:R1:W-:Y:S02]  /*10f0*/  STS [UR20+0x8], R3 ;  /* 0x00000803ff007988 */ /* 0x0003e40008000814 */
.L_x_43:
[----:B------:R-:W-:Y:S05]  /*1100*/  BSYNC B5 ;  /* 0x0000000000057941 */ /* 0x000fea0003800000 */
.L_x_40:
[----:B-1-3--:R-:W1:Y:S02]  /*1110*/  @!P2 LDS R3, [UR20+0x8] ;  /* 0x00000814ff03a984 */ /* 0x00ae640008000800 */
[----:B-1----:R-:W-:-:S05]  /*1120*/  @!P2 LOP3.LUT R3, R3, 0x8000, RZ, 0xb8, !PT ;  /* 0x000080000303a812 */ /* 0x002fca00078eb8ff */
[----:B------:R1:W-:Y:S02]  /*1130*/  @!P2 STS [UR20+0x8], R3 ;  /* 0x00000803ff00a988 */ /* 0x0003e40008000814 */
.L_x_44:
[----:B------:R-:W-:Y:S05]  /*1140*/  BSYNC B4 ;  /* 0x0000000000047941 */ /* 0x000fea0003800000 */
.L_x_39:
[----:B------:R-:W-:Y:S05]  /*1150*/  WARPSYNC.ALL ;  /* 0x0000000000007948 */ /* 0x000fea0003800000 */
[----:B------:R-:W-:Y:S01]  /*1160*/  UIADD3 UR5, UR5, 0x100, URZ ;  /* 0x0000010005057890 */ /* 0x000fe2000fffe03f */
[----:B------:R-:W-:Y:S02]  /*1170*/  ISETP.GE.AND P1, PT, R9, 0x1, PT ;  /* 0x000000010900780c */ /* 0x000fe40003f26270 */
[----:B------:R-:W-:Y:S02]  /*1180*/  CS2R R56, SRZ ;  /* 0x0000000000387805 */ /* 0x000fe4000001ff00 */
[----:B------:R-:W-:Y:S01]  /*1190*/  CS2R R58, SRZ ;  /* 0x00000000003a7805 */ /* 0x000fe2000001ff00 */
[----:B------:R-:W-:Y:S01]  /*11a0*/  UIADD3 UR32, UP0, UR5, UR32, URZ ;  /* 0x0000002005207290 */ /* 0x000fe2000ff1e03f */
[----:B------:R-:W-:-:S02]  /*11b0*/  CS2R R60, SRZ ;  /* 0x00000000003c7805 */ /* 0x000fc4000001ff00 */
[----:B------:R-:W-:Y:S02]  /*11c0*/  CS2R R62, SRZ ;  /* 0x00000000003e7805 */ /* 0x000fe4000001ff00 */
[----:B------:R-:W-:Y:S01]  /*11d0*/  CS2R R64, SRZ ;  /* 0x0000000000407805 */ /* 0x000fe2000001ff00 */
[----:B------:R-:W-:Y:S01]  /*11e0*/  ULEA.HI.X.SX32 UR33, UR5, UR33, 0x1, UP0 ;  /* 0x0000002105217291 */ /* 0x000fe200080f0e3f */
[----:B------:R-:W-:Y:S02]  /*11f0*/  CS2R R66, SRZ ;  /* 0x0000000000427805 */ /* 0x000fe4000001ff00 */
[----:B------:R-:W-:Y:S02]  /*1200*/  CS2R R68, SRZ ;  /* 0x0000000000447805 */ /* 0x000fe4000001ff00 */
[----:B------:R-:W-:Y:S02]  /*1210*/  CS2R R70, SRZ ;  /* 0x0000000000467805 */ /* 0x000fe4000001ff00 */
[----:B------:R-:W-:-:S02]  /*1220*/  CS2R R72, SRZ ;  /* 0x0000000000487805 */ /* 0x000fc4000001ff00 */
[----:B------:R-:W-:Y:S02]  /*1230*/  CS2R R74, SRZ ;  /* 0x00000000004a7805 */ /* 0x000fe4000001ff00 */
[----:B------:R-:W-:Y:S02]  /*1240*/  CS2R R76, SRZ ;  /* 0x00000000004c7805 */ /* 0x000fe4000001ff00 */
[----:B------:R-:W-:Y:S02]  /*1250*/  CS2R R78, SRZ ;  /* 0x00000000004e7805 */ /* 0x000fe4000001ff00 */
[----:B------:R-:W-:Y:S02]  /*1260*/  CS2R R80, SRZ ;  /* 0x0000000000507805 */ /* 0x000fe4000001ff00 */
[----:B------:R-:W-:Y:S02]  /*1270*/  CS2R R82, SRZ ;  /* 0x0000000000527805 */ /* 0x000fe4000001ff00 */
[----:B------:R-:W-:-:S02]  /*1280*/  CS2R R84, SRZ ;  /* 0x0000000000547805 */ /* 0x000fc4000001ff00 */
[----:B------:R-:W-:Y:S02]  /*1290*/  CS2R R86, SRZ ;  /* 0x0000000000567805 */ /* 0x000fe4000001ff00 */
[----:B------:R-:W-:Y:S02]  /*12a0*/  CS2R R24, SRZ ;  /* 0x0000000000187805 */ /* 0x000fe4000001ff00 */
[----:B------:R-:W-:Y:S02]  /*12b0*/  CS2R R26, SRZ ;  /* 0x00000000001a7805 */ /* 0x000fe4000001ff00 */
[----:B------:R-:W-:Y:S01]  /*12c0*/  CS2R R28, SRZ ;  /* 0x00000000001c7805 */ /* 0x000fe2000001ff00 */
[----:B------:R-:W-:Y:S01]  /*12d0*/  IMAD.MOV.U32 R30, RZ, RZ, RZ ;  /* 0x000000ffff1e7224 */ /* 0x000fe200078e00ff */
[----:B------:R-:W-:Y:S06]  /*12e0*/  @P0 BRA `(.L_x_45) ;  /* 0x0000000000280947 */ /* 0x000fec0003800000 */
[----:B-1-3--:R-:W1:Y:S01]  /*12f0*/  S2R R3, SR_LANEID ;  /* 0x0000000000037919 */ /* 0x00ae620000000000 */
[----:B------:R-:W-:Y:S05]  /*1300*/  WARPSYNC.ALL ;  /* 0x0000000000007948 */ /* 0x000fea0003800000 */
[----:B-1----:R-:W-:-:S05]  /*1310*/  IMAD.SHL.U32 R6, R3, 0x4, RZ ;  /* 0x0000000403067824 */ /* 0x002fca00078e00ff */
[----:B------:R-:W1:Y:S01]  /*1320*/  LDS R3, [R6+UR20] ;  /* 0x0000001406037984 */ /* 0x000e620008000800 */
[----:B----4-:R-:W-:-:S05]  /*1330*/  IADD3 R4, P3, R6, UR32, RZ ;  /* 0x0000002006047c10 */ /* 0x010fca000ff7e0ff */
[----:B------:R-:W-:-:S05]  /*1340*/  IMAD.X R5, RZ, RZ, UR33, P3 ;  /* 0x00000021ff057e24 */ /* 0x000fca00098e06ff */
[----:B-1----:R1:W3:Y:S01]  /*1350*/  ATOMG.E.EXCH.STRONG.GPU PT, RZ, [R4], R3 ;  /* 0x0000000304ff73a8 */ /* 0x0022e200041ee100 */
[----:B------:R-:W-:-:S04]  /*1360*/  DEPBAR {5,4,3,2,1,0} ;  /* 0x0000003f0000791a */ /* 0x000fc80000000000 */
[----:B------:R1:W-:Y:S01]  /*1370*/  UTMACCTL.IV [UR32] ;  /* 0x00000000200079b9 */ /* 0x0003e20008000000 */
[----:B------:R-:W-:Y:S01]  /*1380*/  NOP ;  /* 0x0000000000007918 */ /* 0x000fe20000000000 */
.L_x_45:
[----:B------:R-:W-:Y:S05]  /*1390*/  @P0 BRA `(.L_x_46) ;  /* 0x00000000000c0947 */ /* 0x000fea0003800000 */
[----:B------:R0:W-:Y:S01]  /*13a0*/  UTMACMDFLUSH ;  /* 0x00000000000079b7 */ /* 0x0001e20000000000 */
[----:B------:R-:W-:Y:S05]  /*13b0*/  @P0 BRA `(.L_x_46) ;  /* 0x0000000000040947 */ /* 0x000fea0003800000 */
[----:B------:R-:W-:-:S04]  /*13c0*/  DEPBAR.LE SB0, 0x0 ;  /* 0x000080000000791a */ /* 0x000fc80000000000 */
.L_x_46:
[----:B------:R-:W-:Y:S05]  /*13d0*/  WARPSYNC.ALL ;  /* 0x0000000000007948 */ /* 0x000fea0003800000 */
[----:B---3--:R-:W-:Y:S01]  /*13e0*/  BAR.SYNC.DEFER_BLOCKING 0x0 ;  /* 0x0000000000007b1d */ /* 0x008fe20000010000 */
[----:B------:R-:W-:Y:S01]  /*13f0*/  USHF.L.U32 UR11, UR23, 0x7, URZ ;  /* 0x00000007170b7899 */ /* 0x000fe2000800063f */
[----:B------:R-:W-:Y:S01]  /*1400*/  IMAD.MOV.U32 R31, RZ, RZ, RZ ;  /* 0x000000ffff1f7224 */ /* 0x000fe200078e00ff */
[----:B------:R-:W-:Y:S01]  /*1410*/  USHF.L.U32 UR15, UR34, 0x6, URZ ;  /* 0x00000006220f7899 */ /* 0x000fe2000800063f */
[----:B------:R-:W-:Y:S02]  /*1420*/  CS2R R32, SRZ ;  /* 0x0000000000207805 */ /* 0x000fe4000001ff00 */
[----:B------:R-:W-:Y:S01]  /*1430*/  CS2R R34, SRZ ;  /* 0x0000000000227805 */ /* 0x000fe2000001ff00 */
[----:B------:R-:W-:Y:S01]  /*1440*/  VOTEU.ALL UP0, P2 ;  /* 0x00000000003f7886 */ /* 0x000fe20001000000 */
[----:B------:R-:W-:Y:S01]  /*1450*/  UMOV UR6, 0x1 ;  /* 0x0000000100067882 */ /* 0x000fe20000000000 */
[----:B------:R-:W-:Y:S01]  /*1460*/  VOTEU.ALL UP1, P2 ;  /* 0x00000000003f7886 */ /* 0x000fe20001020000 */
[----:B------:R-:W-:-:S02]  /*1470*/  CS2R R36, SRZ ;  /* 0x0000000000247805 */ /* 0x000fc4000001ff00 */
[----:B------:R-:W-:Y:S01]  /*1480*/  CS2R R38, SRZ ;  /* 0x0000000000267805 */ /* 0x000fe2000001ff00 */
[----:B------:R-:W-:-:S04]  /*1490*/  @!UP0 UIADD3 UR8, -UR6, 0x100000, URZ ;  /* 0x0010000006088890 */ /* 0x000fc8000fffe13f */
[----:B------:R-:W-:Y:S02]  /*14a0*/  @!UP0 USHF.L.U32 UR9, UR8, 0xb, URZ ;  /* 0x0000000b08098899 */ /* 0x000fe4000800063f */
[----:B------:R-:W-:Y:S01]  /*14b0*/  @!UP0 USHF.L.U32 UR8, UR8, 0x1, URZ ;  /* 0x0000000108088899 */ /* 0x000fe2000800063f */
[----:B------:R-:W-:Y:S01]  /*14c0*/  CS2R R40, SRZ ;  /* 0x0000000000287805 */ /* 0x000fe2000001ff00 */
[----:B------:R-:W-:-:S04]  /*14d0*/  @!UP0 UIADD3 UR6, -UR6, 0x100000, URZ ;  /* 0x0010000006068890 */ /* 0x000fc8000fffe13f */
[----:B------:R-:W-:Y:S02]  /*14e0*/  @!UP0 USHF.L.U32 UR7, UR6, 0xb, URZ ;  /* 0x0000000b06078899 */ /* 0x000fe4000800063f */
[----:B------:R-:W-:Y:S01]  /*14f0*/  @!UP0 USHF.L.U32 UR6, UR6, 0x1, URZ ;  /* 0x0000000106068899 */ /* 0x000fe2000800063f */
[----:B------:R-:W-:Y:S01]  /*1500*/  CS2R R42, SRZ ;  /* 0x00000000002a7805 */ /* 0x000fe2000001ff00 */
[----:B------:R-:W-:Y:S01]  /*1510*/  VOTEU.ALL UP0, P2 ;  /* 0x00000000003f7886 */ /* 0x000fe20001000000 */
[----:B------:R-:W-:Y:S02]  /*1520*/  CS2R R44, SRZ ;  /* 0x00000000002c7805 */ /* 0x000fe4000001ff00 */
[----:B------:R-:W-:Y:S02]  /*1530*/  CS2R R46, SRZ ;  /* 0x00000000002e7805 */ /* 0x000fe4000001ff00 */
[----:B------:R-:W-:Y:S02]  /*1540*/  CS2R R48, SRZ ;  /* 0x0000000000307805 */ /* 0x000fe4000001ff00 */
[----:B------:R-:W-:-:S02]  /*1550*/  CS2R R50, SRZ ;  /* 0x0000000000327805 */ /* 0x000fc4000001ff00 */
[----:B------:R-:W-:Y:S02]  /*1560*/  CS2R R52, SRZ ;  /* 0x0000000000347805 */ /* 0x000fe4000001ff00 */
[----:B------:R-:W-:Y:S01]  /*1570*/  CS2R R54, SRZ ;  /* 0x0000000000367805 */ /* 0x000fe2000001ff00 */
[----:B------:R-:W3:Y:S02]  /*1580*/  FENCE.VIEW.ASYNC.S ;  /* 0x00000000000073c6 */ /* 0x000ee40000000000 */
[----:B---3--:R3:W4:Y:S02]  /*1590*/  @!UP0 SYNCS.EXCH.64 URZ, [UR20+0x6000], UR8 ;  /* 0x00600008143f85b2 */ /* 0x0087240008000100 */
[----:B----4-:R-:W-:Y:S06]  /*15a0*/  BAR.SYNC.DEFER_BLOCKING 0x0 ;  /* 0x0000000000007b1d */ /* 0x010fec0000010000 */
[----:B------:R3:W4:Y:S01]  /*15b0*/  @!UP1 SYNCS.EXCH.64 URZ, [UR20+0x6008], UR6 ;  /* 0x00600806143f95b2 */ /* 0x0007220008000100 */
[----:B------:R-:W-:Y:S05]  /*15c0*/  @!P1 BRA `(.L_x_47) ;  /* 0x0000000400889947 */ /* 0x000fea0003800000 */
        /* <DEDUP_REMOVED lines=31> */
[----:B------:R-:W-:Y:S01]  /*17c0*/  CS2R R54, SRZ ;  /* 0x0000000000367805 */ /* 0x000fe2000001ff00 */
[----:B------:R-:W-:Y:S01]  /*17d0*/  UMOV UR5, URZ ;  /* 0x0000003f00057c82 */ /* 0x000fe20008000000 */
[----:B------:R-:W-:-:S05]  /*17e0*/  UMOV UR10, URZ ;  /* 0x0000003f000a7c82 */ /* 0x000fca0008000000 */
.L_x_49:
[----:B----4-:R-:W-:Y:S01]  /*17f0*/  BAR.SYNC.DEFER_BLOCKING 0x0 ;  /* 0x0000000000007b1d */ /* 0x010fe20000010000 */
[----:B------:R-:W-:Y:S01]  /*1800*/  ULEA UR18, UR5, UR20, 0x3 ;  /* 0x0000001405127291 */ /* 0x000fe2000f8e183f */
[----:B-1----:R-:W-:Y:S01]  /*1810*/  @!P2 IMAD.MOV.U32 R3, RZ, RZ, 0x3000 ;  /* 0x00003000ff03a424 */ /* 0x002fe200078e00ff */
[----:B------:R-:W-:Y:S01]  /*1820*/  ELECT P0, URZ, PT ;  /* 0x00000000003f782f */ /* 0x000fe20003800000 */
[----:B---3--:R-:W-:-:S03]  /*1830*/  ULEA UR8, UR5, UR20, 0xd ;  /* 0x0000001405087291 */ /* 0x008fc6000f8e683f */
[----:B------:R-:W-:Y:S02]  /*1840*/  ISETP.LT.U32.AND P0, PT, R2, 0x20, P0 ;  /* 0x000000200200780c */ /* 0x000fe40000701070 */
[----:B------:R-:W-:Y:S01]  /*1850*/  ELECT P1, URZ, PT ;  /* 0x00000000003f782f */ /* 0x000fe20003820000 */
[----:B------:R-:W-:-:S03]  /*1860*/  ULEA UR12, UR5, UR20, 0xc ;  /* 0x00000014050c7291 */ /* 0x000fc6000f8e603f */
[----:B------:R-:W-:Y:S01]  /*1870*/  ISETP.LT.U32.AND P1, PT, R2, 0x20, P1 ;  /* 0x000000200200780c */ /* 0x000fe20000f21070 */
[----:B------:R-:W-:Y:S01]  /*1880*/  UMOV UR14, UR10 ;  /* 0x0000000a000e7c82 */ /* 0x000fe20008000000 */
[----:B------:R-:W-:-:S05]  /*1890*/  UIADD3 UR12, UR12, 0x4000, URZ ;  /* 0x000040000c0c7890 */ /* 0x000fca000fffe03f */
[----:B------:R-:W-:Y:S01]  /*18a0*/  VOTEU.ANY UP0, P0 ;  /* 0x00000000003f7886 */ /* 0x000fe20000000100 */
[----:B------:R-:W-:Y:S01]  /*18b0*/  VOTEU.ANY UP2, P0 ;  /* 0x00000000003f7886 */ /* 0x000fe20000040100 */
[----:B------:R1:W-:Y:S01]  /*18c0*/  @!P2 SYNCS.ARRIVE.TRANS64 RZ, [UR18+0x6000], R3 ;  /* 0x00600003ffffa9a7 */ /* 0x0003e20008000012 */
[----:B------:R3:W-:Y:S06]  /*18d0*/  MEMBAR.ALL.CTA ;  /* 0x0000000000007992 */ /* 0x0007ec0000008000 */
[----:B---3--:R-:W3:Y:S01]  /*18e0*/  FENCE.VIEW.ASYNC.S ;  /* 0x00000000000073c6 */ /* 0x008ee20000000000 */
[----:B------:R-:W-:Y:S01]  /*18f0*/  @UP0 UIADD3 UR9, UR18, 0x6000, URZ ;  /* 0x0000600012090890 */ /* 0x000fe2000fffe03f */
[----:B------:R-:W-:Y:S01]  /*1900*/  @UP0 UMOV UR6, UR28 ;  /* 0x0000001c00060c82 */ /* 0x000fe20008000000 */
[----:B------:R-:W-:Y:S01]  /*1910*/  @UP0 UMOV UR7, UR29 ;  /* 0x0000001d00070c82 */ /* 0x000fe20008000000 */
[----:B---3--:R-:W-:Y:S01]  /*1920*/  VOTEU.ANY UP1, P1 ;  /* 0x00000000003f7886 */ /* 0x008fe20000820100 */
[----:B------:R-:W-:Y:S01]  /*1930*/  VOTEU.ANY UP3, P1 ;  /* 0x00000000003f7886 */ /* 0x000fe20000860100 */
[----:B-1----:R-:W-:-:S03]  /*1940*/  IMAD.U32 R3, RZ, RZ, UR4 ;  /* 0x00000004ff037e24 */ /* 0x002fc6000f8e00ff */
[----:B------:R-:W-:Y:S01]  /*1950*/  @UP1 UIADD3 UR13, UR18, 0x6000, URZ ;  /* 0x00006000120d1890 */ /* 0x000fe2000fffe03f */
[----:B------:R-:W-:Y:S01]  /*1960*/  @UP1 UMOV UR16, UR30 ;  /* 0x0000001e00101c82 */ /* 0x000fe20008000000 */
[----:B------:R-:W-:Y:S01]  /*1970*/  @UP1 UMOV UR17, UR31 ;  /* 0x0000001f00111c82 */ /* 0x000fe20008000000 */
[----:B------:R-:W-:Y:S01]  /*1980*/  SHF.L.U32 R3, R3, 0x1f, RZ ;  /* 0x0000001f03037819 */ /* 0x000fe200000006ff */
[----:B------:R-:W-:Y:S06]  /*1990*/  BAR.SYNC.DEFER_BLOCKING 0x0 ;  /* 0x0000000000007b1d */ /* 0x000fec0000010000 */
[----:B------:R1:W-:Y:S02]  /*19a0*/  @UP2 UTMALDG.2D [UR8], [UR6] ;  /* 0x00000008060025b4 */ /* 0x0003e40008008000 */
[----:B------:R-:W-:Y:S06]  /*19b0*/  BAR.SYNC.DEFER_BLOCKING 0x0 ;  /* 0x0000000000007b1d */ /* 0x000fec0000010000 */
[----:B------:R1:W-:Y:S02]  /*19c0*/  @UP3 UTMALDG.2D [UR12], [UR16] ;  /* 0x0000000c100035b4 */ /* 0x0003e40008008000 */
[----:B------:R-:W-:Y:S06]  /*19d0*/  BAR.SYNC.DEFER_BLOCKING 0x0 ;  /* 0x0000000000007b1d */ /* 0x000fec0000010000 */
[----:B------:R-:W3:Y:S02]  /*19e0*/  SYNCS.PHASECHK.TRANS64.TRYWAIT P0, [UR18+0x6000], R3 ;  /* 0x00600003ff0075a7 */ /* 0x000ee40008000152 */
[----:B-1-3--:R-:W-:Y:S05]  /*19f0*/  @!P0 BRA `(.L_x_48) ;  /* 0x0000000400a88947 */ /* 0x00afea0003800000 */
.L_x_50:
[----:B------:R-:W-:Y:S01]  /*1a00*/  USHF.R.U32.HI UR16, URZ, 0x4, UR8 ;  /* 0x000000043f107899 */ /* 0x000fe20008011608 */
[----:B------:R-:W-:Y:S02]  /*1a10*/  WARPGROUP.DEPBAR.LE gsb0, 0x0 ;  /* 0x00008000000079c5 */ /* 0x000fe40000010000 */
[----:B------:R-:W-:Y:S01]  /*1a20*/  USHF.R.U32.HI UR6, URZ, 0x4, UR12 ;  /* 0x000000043f067899 */ /* 0x000fe2000801160c */
[----:B------:R-:W-:Y:S01]  /*1a30*/  WARPGROUP.ARRIVE ;  /* 0x00000000000079c5 */ /* 0x000fe20000000000 */
[----:B------:R-:W-:Y:S01]  /*1a40*/  USGXT.U32 UR16, UR16, 0xe ;  /* 0x0000000e1010789a */ /* 0x000fe20008000000 */
[----:B------:R-:W1:Y:S01]  /*1a50*/  LDC R3, c[0x0][0x230] ;  /* 0x00008c00ff037b82 */ /* 0x000e620000000800 */
[----:B------:R-:W-:Y:S01]  /*1a60*/  USGXT.U32 UR6, UR6, 0xe ;  /* 0x0000000e0606789a */ /* 0x000fe20008000000 */
[----:B------:R-:W-:Y:S01]  /*1a70*/  UMOV UR17, 0x80000020 ;  /* 0x8000002000117882 */ /* 0x000fe20000000000 */
[----:B------:R-:W-:Y:S01]  /*1a80*/  UMOV UR19, 0x80000020 ;  /* 0x8000002000137882 */ /* 0x000fe20000000000 */
[----:B------:R-:W-:Y:S01]  /*1a90*/  UIADD3 UR24, UP0, UR16, 0x2, URZ ;  /* 0x0000000210187890 */ /* 0x000fe2000ff1e03f */
[----:B------:R-:W-:-:S03]  /*1aa0*/  UMOV UR7, URZ ;  /* 0x0000003f00077c82 */ /* 0x000fc60008000000 */
[----:B------:R-:W-:Y:S01]  /*1ab0*/  UMOV UR18, UR6 ;  /* 0x0000000600127c82 */ /* 0x000fe20008000000 */
[----:B------:R-:W-:Y:S01]  /*1ac0*/  UIADD3.X UR25, UR7, -0x7fffffe0, URZ, UP0, !UPT ;  /* 0x8000002007197890 */ /* 0x000fe200087fe43f */
[----:B------:R-:W-:Y:S01]  /*1ad0*/  HGMMA.64x64x16.F32.BF16 R56, gdesc[UR16], R56 ;  /* 0x00e00000103879f0 */ /* 0x000fe20008701838 */
[----:B------:R-:W-:Y:S01]  /*1ae0*/  UMOV UR26, 0xfffffffe ;  /* 0xfffffffe001a7882 */ /* 0x000fe20000000000 */
[----:B------:R-:W-:Y:S01]  /*1af0*/  UMOV UR27, 0x7fffffdf ;  /* 0x7fffffdf001b7882 */ /* 0x000fe20000000000 */
[----:B------:R-:W-:Y:S01]  /*1b00*/  UMOV UR7, URZ ;  /* 0x0000003f00077c82 */ /* 0x000fe20008000000 */
[----:B------:R-:W-:Y:S02]  /*1b10*/  UIADD3.64 UR16, UR24, 0xfe, URZ ;  /* 0x000000fe18107897 */ /* 0x000fe4000fffe03f */
[----:B------:R-:W-:Y:S02]  /*1b20*/  UIADD3.64 UR26, UR6, -UR26, URZ ;  /* 0x8000001a061a7297 */ /* 0x000fe4000fffe03f */
[----:B------:R-:W-:-:S02]  /*1b30*/  UIADD3 UR10, UR10, 0x20, URZ ;  /* 0x000000200a0a7890 */ /* 0x000fc4000fffe03f */
[----:B------:R-:W-:-:S04]  /*1b40*/  UIADD3 UR5, UR5, 0x1, URZ ;  /* 0x0000000105057890 */ /* 0x000fc8000fffe03f */
[----:B-1----:R-:W-:Y:S01]  /*1b50*/  ISETP.LE.AND P0, PT, R3, UR10, PT ;  /* 0x0000000a03007c0c */ /* 0x002fe2000bf03270 */
[----:B------:R-:W-:-:S04]  /*1b60*/  UISETP.NE.U32.AND UP0, UPT, UR5, 0x2, UPT ;  /* 0x000000020500788c */ /* 0x000fc8000bf05070 */
[----:B------:R-:W-:Y:S02]  /*1b70*/  USEL UR6, URZ, 0x1, UP0 ;  /* 0x000000013f067887 */ /* 0x000fe40008000000 */
[----:B------:R-:W-:Y:S02]  /*1b80*/  USEL UR5, UR5, URZ, UP0 ;  /* 0x0000003f05057287 */ /* 0x000fe40008000000 */
[----:B------:R-:W-:Y:S01]  /*1b90*/  ULOP3.LUT UR4, UR4, UR6, URZ, 0x3c, !UPT ;  /* 0x0000000604047292 */ /* 0x000fe2000f8e3c3f */
[----:B------:R-:W-:Y:S01]  /*1ba0*/  HGMMA.64x64x16.F32.BF16 R56, gdesc[UR24], R56 ;  /* 0x00e00000183879f0 */ /* 0x000fe20008701838 */
[----:B------:R-:W-:-:S03]  /*1bb0*/  UIADD3.64 UR24, UR24, 0x100, URZ ;  /* 0x0000010018187897 */ /* 0x000fc6000fffe03f */
[----:B------:R-:W-:Y:S06]  /*1bc0*/  HGMMA.64x64x16.F32.BF16 R24, gdesc[UR16], R24 ;  /* 0x00e00000101879f0 */ /* 0x000fec0008701818 */
[----:B------:R-:W-:Y:S01]  /*1bd0*/  HGMMA.64x64x16.F32.BF16 R24, gdesc[UR24], R24, gsb0 ;  /* 0x00e00000181879f0 */ /* 0x000fe20008001818 */
[----:B------:R-:W-:Y:S05]  /*1be0*/  @!P0 BRA `(.L_x_49) ;  /* 0xfffffffc00008947 */ /* 0x000fea000383ffff */
.L_x_47:
[----:B------:R-:W-:Y:S02]  /*1bf0*/  WARPGROUP.DEPBAR.LE gsb0, 0x0 ;  /* 0x00008000000079c5 */ /* 0x000fe40000010000 */
[----:B----4-:R-:W-:Y:S01]  /*1c00*/  BAR.SYNC.DEFER_BLOCKING 0x0 ;  /* 0x0000000000007b1d */ /* 0x010fe20000010000 */
[C---:B-1----:R-:W-:Y:S01]  /*1c10*/  IMAD.SHL.U32 R3, R0.reuse, 0x80, RZ ;  /* 0x0000008000037824 */ /* 0x042fe200078e00ff */
[----:B------:R-:W-:Y:S01]  /*1c20*/  ELECT P0, URZ, PT ;  /* 0x00000000003f782f */ /* 0x000fe20003800000 */
[----:B------:R-:W-:Y:S01]  /*1c30*/  IMAD.SHL.U32 R4, R0, 0x10, RZ ;  /* 0x0000001000047824 */ /* 0x000fe200078e00ff */
[----:B------:R-:W-:Y:S02]  /*1c40*/  F2FP.BF16.F32.PACK_AB R56, R57, R56 ;  /* 0x000000383938723e */ /* 0x000fe400000010ff */
[----:B------:R-:W-:Y:S01]  /*1c50*/  LOP3.LUT R3, R3, 0x780, RZ, 0xc0, !PT ;  /* 0x0000078003037812 */ /* 0x000fe200078ec0ff */
[----:B------:R-:W-:Y:S01]  /*1c60*/  UMOV UR21, UR15 ;  /* 0x0000000f00157c82 */ /* 0x000fe20008000000 */
[----:B------:R-:W-:Y:S01]  /*1c70*/  F2FP.BF16.F32.PACK_AB R57, R59, R58 ;  /* 0x0000003a3b39723e */ /* 0x000fe200000010ff */
[----:B------:R-:W-:Y:S01]  /*1c80*/  UMOV UR22, UR11 ;  /* 0x0000000b00167c82 */ /* 0x000fe20008000000 */
[----:B------:R-:W-:-:S02]  /*1c90*/  LOP3.LUT R3, R3, 0x70, R4, 0xf8, !PT ;  /* 0x0000007003037812 */ /* 0x000fc400078ef804 */
[----:B------:R-:W-:Y:S02]  /*1ca0*/  F2FP.BF16.F32.PACK_AB R24, R25, R24 ;  /* 0x000000181918723e */ /* 0x000fe400000010ff */
[----:B------:R-:W-:Y:S01]  /*1cb0*/  LOP3.LUT R3, R3, 0x10, R0, 0x78, !PT ;  /* 0x0000001003037812 */ /* 0x000fe200078e7800 */
[----:B------:R-:W-:Y:S01]  /*1cc0*/  IMAD.SHL.U32 R0, R0, 0x40, RZ ;  /* 0x0000004000007824 */ /* 0x000fe200078e00ff */
[----:B------:R-:W-:Y:S02]  /*1cd0*/  ISETP.LT.U32.AND P0, PT, R2, 0x20, P0 ;  /* 0x000000200200780c */ /* 0x000fe40000701070 */
[----:B------:R-:W-:Y:S02]  /*1ce0*/  F2FP.BF16.F32.PACK_AB R58, R61, R60 ;  /* 0x0000003c3d3a723e */ /* 0x000fe400000010ff */
[----:B------:R-:W-:Y:S02]  /*1cf0*/  LOP3.LUT R0, R3, 0x1800, R0, 0xf8, !PT ;  /* 0x0000180003007812 */ /* 0x000fe400078ef800 */
[----:B------:R-:W-:Y:S01]  /*1d00*/  F2FP.BF16.F32.PACK_AB R59, R63, R62 ;  /* 0x0000003e3f3b723e */ /* 0x000fe200000010ff */
[----:B------:R-:W1:Y:S02]  /*1d10*/  @!P2 SYNCS.CCTL.IV [UR20+0x6000] ;  /* 0x00600000ff00a9b1 */ /* 0x000e640008000014 */
[----:B-1----:R-:W-:Y:S01]  /*1d20*/  BAR.SYNC.DEFER_BLOCKING 0x0 ;  /* 0x0000000000007b1d */ /* 0x002fe20000010000 */
[C---:B------:R-:W-:Y:S01]  /*1d30*/  LOP3.LUT R3, R0.reuse, 0x20, RZ, 0x3c, !PT ;  /* 0x0000002000037812 */ /* 0x040fe200078e3cff */
[C---:B------:R-:W-:Y:S01]  /*1d40*/  VIADD R2, R0.reuse, UR20 ;  /* 0x0000001400027c36 */ /* 0x040fe20008000000 */
[----:B------:R-:W-:-:S02]  /*1d50*/  LOP3.LUT R4, R0, 0x40, RZ, 0x3c, !PT ;  /* 0x0000004000047812 */ /* 0x000fc400078e3cff */
[----:B------:R-:W-:Y:S01]  /*1d60*/  F2FP.BF16.F32.PACK_AB R64, R65, R64 ;  /* 0x000000404140723e */ /* 0x000fe200000010ff */
[----:B------:R-:W-:Y:S01]  /*1d70*/  VIADD R3, R3, UR20 ;  /* 0x0000001403037c36 */ /* 0x000fe20008000000 */
[----:B------:R-:W-:Y:S01]  /*1d80*/  F2FP.BF16.F32.PACK_AB R25, R27, R26 ;  /* 0x0000001a1b19723e */ /* 0x000fe200000010ff */
[----:B------:R-:W-:Y:S01]  /*1d90*/  VIADD R4, R4, UR20 ;  /* 0x0000001404047c36 */ /* 0x000fe20008000000 */
[----:B------:R-:W-:Y:S01]  /*1da0*/  F2FP.BF16.F32.PACK_AB R65, R67, R66 ;  /* 0x000000424341723e */ /* 0x000fe200000010ff */
[----:B------:R-:W-:Y:S01]  /*1db0*/  VOTEU.ANY UP0, P0 ;  /* 0x00000000003f7886 */ /* 0x000fe20000000100 */
[----:B------:R-:W-:Y:S01]  /*1dc0*/  F2FP.BF16.F32.PACK_AB R26, R29, R28 ;  /* 0x0000001c1d1a723e */ /* 0x000fe200000010ff */
[----:B------:R-:W-:Y:S01]  /*1dd0*/  VOTEU.ANY UP1, P0 ;  /* 0x00000000003f7886 */ /* 0x000fe20000020100 */
[----:B------:R-:W-:Y:S02]  /*1de0*/  F2FP.BF16.F32.PACK_AB R27, R31, R30 ;  /* 0x0000001e1f1b723e */ /* 0x000fe400000010ff */
[----:B------:R-:W-:Y:S01]  /*1df0*/  F2FP.BF16.F32.PACK_AB R32, R33, R32 ;  /* 0x000000202120723e */ /* 0x000fe200000010ff */
[----:B---3--:R-:W-:Y:S01]  /*1e00*/  @UP0 UMOV UR6, UR32 ;  /* 0x0000002000060c82 */ /* 0x008fe20008000000 */
[----:B------:R-:W-:Y:S01]  /*1e10*/  LOP3.LUT R0, R0, 0x60, RZ, 0x3c, !PT ;  /* 0x0000006000007812 */ /* 0x000fe200078e3cff */
[----:B------:R-:W-:Y:S01]  /*1e20*/  @UP0 UMOV UR7, UR33 ;  /* 0x0000002100070c82 */ /* 0x000fe20008000000 */
[----:B------:R-:W-:-:S02]  /*1e30*/  F2FP.BF16.F32.PACK_AB R66, R69, R68 ;  /* 0x000000444542723e */ /* 0x000fc400000010ff */
[----:B------:R-:W-:Y:S01]  /*1e40*/  F2FP.BF16.F32.PACK_AB R67, R71, R70 ;  /* 0x000000464743723e */ /* 0x000fe200000010ff */
[----:B------:R-:W-:Y:S01]  /*1e50*/  VIADD R0, R0, UR20 ;  /* 0x0000001400007c36 */ /* 0x000fe20008000000 */
[----:B------:R-:W-:Y:S01]  /*1e60*/  F2FP.BF16.F32.PACK_AB R72, R73, R72 ;  /* 0x000000484948723e */ /* 0x000fe200000010ff */
[----:B------:R-:W1:Y:S01]  /*1e70*/  @!P2 SYNCS.CCTL.IV [UR20+0x6008] ;  /* 0x00600800ff00a9b1 */ /* 0x000e620008000014 */
[----:B------:R-:W-:Y:S01]  /*1e80*/  F2FP.BF16.F32.PACK_AB R33, R35, R34 ;  /* 0x000000222321723e */ /* 0x000fe200000010ff */
[----:B-1----:R-:W-:Y:S01]  /*1e90*/  STSM.16.M88.4 [R2], R56 ;  /* 0x0000003802007844 */ /* 0x002fe20000000200 */
[----:B------:R-:W-:Y:S02]  /*1ea0*/  F2FP.BF16.F32.PACK_AB R73, R75, R74 ;  /* 0x0000004a4b49723e */ /* 0x000fe400000010ff */
[----:B------:R-:W-:Y:S01]  /*1eb0*/  F2FP.BF16.F32.PACK_AB R34, R37, R36 ;  /* 0x000000242522723e */ /* 0x000fe200000010ff */
[----:B------:R-:W-:Y:S01]  /*1ec0*/  STSM.16.M88.4 [R2+0x2000], R24 ;  /* 0x0020001802007844 */ /* 0x000fe20000000200 */
[----:B------:R-:W-:-:S02]  /*1ed0*/  F2FP.BF16.F32.PACK_AB R35, R39, R38 ;  /* 0x000000262723723e */ /* 0x000fc400000010ff */
[----:B------:R-:W-:Y:S01]  /*1ee0*/  F2FP.BF16.F32.PACK_AB R40, R41, R40 ;  /* 0x000000282928723e */ /* 0x000fe200000010ff */
[----:B------:R-:W-:Y:S01]  /*1ef0*/  STSM.16.M88.4 [R3], R64 ;  /* 0x0000004003007844 */ /* 0x000fe20000000200 */
[----:B------:R-:W-:Y:S02]  /*1f00*/  F2FP.BF16.F32.PACK_AB R74, R77, R76 ;  /* 0x0000004c4d4a723e */ /* 0x000fe400000010ff */
[----:B------:R-:W-:Y:S01]  /*1f10*/  F2FP.BF16.F32.PACK_AB R75, R79, R78 ;  /* 0x0000004e4f4b723e */ /* 0x000fe200000010ff */
[----:B------:R-:W-:Y:S01]  /*1f20*/  STSM.16.M88.4 [R3+0x2000], R32 ;  /* 0x0020002003007844 */ /* 0x000fe20000000200 */
[----:B------:R-:W-:Y:S02]  /*1f30*/  F2FP.BF16.F32.PACK_AB R80, R81, R80 ;  /* 0x000000505150723e */ /* 0x000fe400000010ff */
[----:B------:R-:W-:Y:S01]  /*1f40*/  F2FP.BF16.F32.PACK_AB R41, R43, R42 ;  /* 0x0000002a2b29723e */ /* 0x000fe200000010ff */
[----:B------:R-:W-:Y:S01]  /*1f50*/  STSM.16.M88.4 [R4], R72 ;  /* 0x0000004804007844 */ /* 0x000fe20000000200 */
[----:B------:R-:W-:-:S02]  /*1f60*/  F2FP.BF16.F32.PACK_AB R81, R83, R82 ;  /* 0x000000525351723e */ /* 0x000fc400000010ff */
[----:B------:R-:W-:Y:S02]  /*1f70*/  F2FP.BF16.F32.PACK_AB R42, R45, R44 ;  /* 0x0000002c2d2a723e */ /* 0x000fe400000010ff */
[----:B------:R-:W-:Y:S02]  /*1f80*/  F2FP.BF16.F32.PACK_AB R43, R47, R46 ;  /* 0x0000002e2f2b723e */ /* 0x000fe400000010ff */
[----:B------:R-:W-:Y:S02]  /*1f90*/  F2FP.BF16.F32.PACK_AB R48, R49, R48 ;  /* 0x000000303130723e */ /* 0x000fe400000010ff */
[----:B------:R-:W-:Y:S01]  /*1fa0*/  F2FP.BF16.F32.PACK_AB R82, R85, R84 ;  /* 0x000000545552723e */ /* 0x000fe200000010ff */
[----:B------:R-:W-:Y:S01]  /*1fb0*/  STSM.16.M88.4 [R4+0x2000], R40 ;  /* 0x0020002804007844 */ /* 0x000fe20000000200 */
[----:B------:R-:W-:Y:S02]  /*1fc0*/  F2FP.BF16.F32.PACK_AB R83, R87, R86 ;  /* 0x000000565753723e */ /* 0x000fe400000010ff */
[----:B------:R-:W-:-:S02]  /*1fd0*/  F2FP.BF16.F32.PACK_AB R49, R51, R50 ;  /* 0x000000323331723e */ /* 0x000fc400000010ff */
[----:B------:R-:W-:Y:S01]  /*1fe0*/  F2FP.BF16.F32.PACK_AB R50, R53, R52 ;  /* 0x000000343532723e */ /* 0x000fe200000010ff */
[----:B------:R-:W-:Y:S01]  /*1ff0*/  STSM.16.M88.4 [R0], R80 ;  /* 0x0000005000007844 */ /* 0x000fe20000000200 */
[----:B------:R-:W-:-:S05]  /*2000*/  F2FP.BF16.F32.PACK_AB R51, R55, R54 ;  /* 0x000000363733723e */ /* 0x000fca00000010ff */
[----:B------:R-:W-:Y:S01]  /*2010*/  STSM.16.M88.4 [R0+0x2000], R48 ;  /* 0x0020003000007844 */ /* 0x000fe20000000200 */
[----:B------:R1:W-:Y:S06]  /*2020*/  MEMBAR.ALL.CTA ;  /* 0x0000000000007992 */ /* 0x0003ec0000008000 */
[----:B-1----:R-:W1:Y:S02]  /*2030*/  FENCE.VIEW.ASYNC.S ;  /* 0x00000000000073c6 */ /* 0x002e640000000000 */
[----:B-1----:R-:W-:Y:S06]  /*2040*/  BAR.SYNC.DEFER_BLOCKING 0x0 ;  /* 0x0000000000007b1d */ /* 0x002fec0000010000 */
[----:B------:R1:W-:Y:S01]  /*2050*/  @UP1 UTMASTG.2D [UR20], [UR6] ;  /* 0x00000014060013b5 */ /* 0x0003e20008008000 */
[----:B------:R0:W-:Y:S01]  /*2060*/  UTMACMDFLUSH ;  /* 0x00000000000079b7 */ /* 0x0001e20000000000 */
[----:B------:R-:W-:-:S04]  /*2070*/  DEPBAR.LE SB0, 0x0 ;  /* 0x000080000000791a */ /* 0x000fc80000000000 */
[----:B------:R-:W-:Y:S06]  /*2080*/  BAR.SYNC.DEFER_BLOCKING 0x0 ;  /* 0x0000000000007b1d */ /* 0x000fec0000010000 */
[----:B-1----:R-:W-:Y:S05]  /*2090*/  EXIT ;  /* 0x000000000000794d */ /* 0x002fea0003800000 */
.L_x_48:
[----:B------:R-:W1:Y:S02]  /*20a0*/  SYNCS.PHASECHK.TRANS64.TRYWAIT P0, [UR18+0x6000], R3 ;  /* 0x00600003ff0075a7 */ /* 0x000e640008000152 */
[----:B-1----:R-:W-:Y:S05]  /*20b0*/  @!P0 BRA `(.L_x_48) ;  /* 0xfffffffc00f88947 */ /* 0x002fea000383ffff */
[----:B------:R-:W-:Y:S05]  /*20c0*/  BRA `(.L_x_50) ;  /* 0xfffffff8004c7947 */ /* 0x000fea000383ffff */
.L_x_51:
[----:B------:R-:W-:-:S00]  /*20d0*/  BRA `(.L_x_51) ;  /* 0xfffffffc00fc7947 */ /* 0x000fc0000383ffff */
[----:B------:R-:W-:-:S00]  /*20e0*/  NOP ;  /* 0x0000000000007918 */ /* 0x000fc00000000000 */
        /* <DEDUP_REMOVED lines=9> */
.L_x_52:


//--------------------- .nv.shared.gluon_wgmma    --------------------------
	.section	.nv.shared.gluon_wgmma,"aw",@nobits
	.sectionflags	@""
	.align	16
	.zero		1024


//--------------------- .nv.shared.reserved.0     --------------------------
	.section	.nv.shared.reserved.0,"aw",@nobits
	.weak		__nv_reservedSMEM_offset_0_alias
	.size		__nv_reservedSMEM_offset_0_alias, 0, 0
	.other		__nv_reservedSMEM_offset_0_alias,@"STO_CUDA_RESERVED_SHARED STV_DEFAULT"
__nv_reservedSMEM_offset_0_alias:
	.zero		0


//--------------------- .nv.constant0.gluon_wgmma --------------------------
	.section	.nv.constant0.gluon_wgmma,"a",@progbits
	.sectionflags	@""
	.align	4
.nv.constant0.gluon_wgmma:
	.zero		608


//--------------------- SYMBOLS --------------------------

	.type		.nv.reservedSmem.offset0,@object
	.size		.nv.reservedSmem.offset0,0x4
